	.target	sm_100a

	.elftype	@"ET_EXEC"


//--------------------- .note.nv.tkinfo           --------------------------
	.section	.note.nv.tkinfo,"",@"SHT_NOTE"
	.sectionflags	@"SHF_NOTE_NV_TKINFO"
	.tkinfo
        /*0018*/ 	.word	0x00000002
        /*0030*/ 	.string	""
        /*0030*/ 	.string	"ptxas"
        /*0030*/ 	.string	"Cuda compilation tools, release 13.0, V13.0.88"
        /*0030*/ 	.string	"Build cuda_13.0.r13.0/compiler.36424714_0"
        /*0030*/ 	.string	"-arch sm_100a -m 64 "



//--------------------- .note.nv.cuinfo           --------------------------
	.section	.note.nv.cuinfo,"",@"SHT_NOTE"
	.sectionflags	@"SHF_NOTE_NV_CUINFO"
        /*0018*/ 	.short	0x0002
        /*001a*/ 	.short	0x0064
        /*001c*/ 	.short	0x0082
	.zero		2


//--------------------- .nv.info                  --------------------------
	.section	.nv.info,"",@"SHT_CUDA_INFO"
	.align	4


	//----- nvinfo : EIATTR_REGCOUNT
	.align		4
        /*0000*/ 	.byte	0x04, 0x2f
        /*0002*/ 	.short	(.L_19 - .L_18)
	.align		4
.L_18:
        /*0004*/ 	.word	index@(_ZN7cutlass13device_kernelINS_4gemm6kernel13GemmUniversalIN4cute5tupleIJiiiiEEENS1_10collective13CollectiveMmaINS1_35MainloopSm100TmaUmmaWarpSpecializedILi14ELi2ELi4ENS5_IJNS4_1CILi1EEESB_SB_EEEEENS5_IJNSA_ILi128EEENSA_ILi80EEENSA_ILi32EEEEEENS_10bfloat16_tENS5_IJlSB_lEEESI_SJ_NS4_8TiledMMAINS4_8MMA_AtomIJNS4_20SM100_MMA_F16BF16_SSISI_SI_fLi128ELi80ELNS4_4UMMA5MajorE0ELSO_0ELNSN_7ScaleInE0ELSP_0EEEEEENS4_6LayoutISC_NS5_IJNSA_ILi0EEEST_ST_EEEEENS5_IJNS4_10UnderscoreESW_SW_EEEEENS4_13SM90_TMA_LOADENS4_14ComposedLayoutINS4_7SwizzleILi2ELi4ELi3EEENS4_18smem_ptr_flag_bitsILi16EEENSS_INS5_IJNSA_ILi8EEESG_EEENS5_IJSG_SB_EEEEEEEvNS4_8identityESZ_S19_vS1A_EENS_8epilogue10collective18CollectiveEpilogueINS1C_23Sm100TmaWarpSpecializedILi2ELi1ELi80ELb1ELb0EEEJSH_NS5_IJNSS_ISE_SB_EENSS_ISF_SB_EEEEESI_SJ_SI_SJ_NS1C_6fusion15FusionCallbacksIS1G_NS1K_17LinearCombinationISI_fSI_fLNS_15FloatRoundStyleE2EEESH_S1J_JEEENS4_5SM1004TMEM4LOAD26SM100_TMEM_LOAD_32dp32b16xESZ_NS10_INS11_ILi1ELi4ELi3EEES14_NSS_INS5_IJS15_NSA_ILi16EEEEEENS5_IJS1V_SB_EEEEEEENS4_39AutoVectorizingCopyWithAssumedAlignmentILi128EEENS4_14SM90_TMA_STOREES1Z_S21_S21_EEEvvEEEEvNT_6ParamsE)
        /*0008*/ 	.word	0x000000e2


	//----- nvinfo : EIATTR_FRAME_SIZE
	.align		4
.L_19:
        /*000c*/ 	.byte	0x04, 0x11
        /*000e*/ 	.short	(.L_21 - .L_20)
	.align		4
.L_20:
        /*0010*/ 	.word	index@($__internal_2_$__cuda_sm10x_tcgen05_guardrail_trap_unallocated_columns_being_dealloced)
        /*0014*/ 	.word	0x00000000


	//----- nvinfo : EIATTR_FRAME_SIZE
	.align		4
.L_21:
        /*0018*/ 	.byte	0x04, 0x11
        /*001a*/ 	.short	(.L_23 - .L_22)
	.align		4
.L_22:
        /*001c*/ 	.word	index@($__internal_1_$__cuda_sm10x_tcgen05_guardrail_trap_phase_invalid_during_alloc)
        /*0020*/ 	.word	0x00000000


	//----- nvinfo : EIATTR_FRAME_SIZE
	.align		4
.L_23:
        /*0024*/ 	.byte	0x04, 0x11
        /*0026*/ 	.short	(.L_25 - .L_24)
	.align		4
.L_24:
        /*0028*/ 	.word	index@($__internal_0_$__cuda_sm10x_tcgen05_guardrail_trap_col_being_dealloced_not_returned_by_alloc)
        /*002c*/ 	.word	0x00000000


	//----- nvinfo : EIATTR_FRAME_SIZE
	.align		4
.L_25:
        /*0030*/ 	.byte	0x04, 0x11
        /*0032*/ 	.short	(.L_27 - .L_26)
	.align		4
.L_26:
        /*0034*/ 	.word	index@(_ZN7cutlass13device_kernelINS_4gemm6kernel13GemmUniversalIN4cute5tupleIJiiiiEEENS1_10collective13CollectiveMmaINS1_35MainloopSm100TmaUmmaWarpSpecializedILi14ELi2ELi4ENS5_IJNS4_1CILi1EEESB_SB_EEEEENS5_IJNSA_ILi128EEENSA_ILi80EEENSA_ILi32EEEEEENS_10bfloat16_tENS5_IJlSB_lEEESI_SJ_NS4_8TiledMMAINS4_8MMA_AtomIJNS4_20SM100_MMA_F16BF16_SSISI_SI_fLi128ELi80ELNS4_4UMMA5MajorE0ELSO_0ELNSN_7ScaleInE0ELSP_0EEEEEENS4_6LayoutISC_NS5_IJNSA_ILi0EEEST_ST_EEEEENS5_IJNS4_10UnderscoreESW_SW_EEEEENS4_13SM90_TMA_LOADENS4_14ComposedLayoutINS4_7SwizzleILi2ELi4ELi3EEENS4_18smem_ptr_flag_bitsILi16EEENSS_INS5_IJNSA_ILi8EEESG_EEENS5_IJSG_SB_EEEEEEEvNS4_8identityESZ_S19_vS1A_EENS_8epilogue10collective18CollectiveEpilogueINS1C_23Sm100TmaWarpSpecializedILi2ELi1ELi80ELb1ELb0EEEJSH_NS5_IJNSS_ISE_SB_EENSS_ISF_SB_EEEEESI_SJ_SI_SJ_NS1C_6fusion15FusionCallbacksIS1G_NS1K_17LinearCombinationISI_fSI_fLNS_15FloatRoundStyleE2EEESH_S1J_JEEENS4_5SM1004TMEM4LOAD26SM100_TMEM_LOAD_32dp32b16xESZ_NS10_INS11_ILi1ELi4ELi3EEES14_NSS_INS5_IJS15_NSA_ILi16EEEEEENS5_IJS1V_SB_EEEEEEENS4_39AutoVectorizingCopyWithAssumedAlignmentILi128EEENS4_14SM90_TMA_STOREES1Z_S21_S21_EEEvvEEEEvNT_6ParamsE)
        /*0038*/ 	.word	0x00000000


	//----- nvinfo : EIATTR_MIN_STACK_SIZE
	.align		4
.L_27:
        /*003c*/ 	.byte	0x04, 0x12
        /*003e*/ 	.short	(.L_29 - .L_28)
	.align		4
.L_28:
        /*0040*/ 	.word	index@(_ZN7cutlass13device_kernelINS_4gemm6kernel13GemmUniversalIN4cute5tupleIJiiiiEEENS1_10collective13CollectiveMmaINS1_35MainloopSm100TmaUmmaWarpSpecializedILi14ELi2ELi4ENS5_IJNS4_1CILi1EEESB_SB_EEEEENS5_IJNSA_ILi128EEENSA_ILi80EEENSA_ILi32EEEEEENS_10bfloat16_tENS5_IJlSB_lEEESI_SJ_NS4_8TiledMMAINS4_8MMA_AtomIJNS4_20SM100_MMA_F16BF16_SSISI_SI_fLi128ELi80ELNS4_4UMMA5MajorE0ELSO_0ELNSN_7ScaleInE0ELSP_0EEEEEENS4_6LayoutISC_NS5_IJNSA_ILi0EEEST_ST_EEEEENS5_IJNS4_10UnderscoreESW_SW_EEEEENS4_13SM90_TMA_LOADENS4_14ComposedLayoutINS4_7SwizzleILi2ELi4ELi3EEENS4_18smem_ptr_flag_bitsILi16EEENSS_INS5_IJNSA_ILi8EEESG_EEENS5_IJSG_SB_EEEEEEEvNS4_8identityESZ_S19_vS1A_EENS_8epilogue10collective18CollectiveEpilogueINS1C_23Sm100TmaWarpSpecializedILi2ELi1ELi80ELb1ELb0EEEJSH_NS5_IJNSS_ISE_SB_EENSS_ISF_SB_EEEEESI_SJ_SI_SJ_NS1C_6fusion15FusionCallbacksIS1G_NS1K_17LinearCombinationISI_fSI_fLNS_15FloatRoundStyleE2EEESH_S1J_JEEENS4_5SM1004TMEM4LOAD26SM100_TMEM_LOAD_32dp32b16xESZ_NS10_INS11_ILi1ELi4ELi3EEES14_NSS_INS5_IJS15_NSA_ILi16EEEEEENS5_IJS1V_SB_EEEEEEENS4_39AutoVectorizingCopyWithAssumedAlignmentILi128EEENS4_14SM90_TMA_STOREES1Z_S21_S21_EEEvvEEEEvNT_6ParamsE)
        /*0044*/ 	.word	0x00000000
.L_29:


//--------------------- .nv.compat                --------------------------
	.section	.nv.compat,"",@"SHT_CUDA_COMPAT_INFO"
	.align	4
        /*0000*/ 	.byte	0x02, 0x09, 0x01, 0x00, 0x02, 0x02, 0x02, 0x00, 0x02, 0x05, 0x05, 0x00, 0x03, 0x07, 0x01, 0x01
        /*0010*/ 	.byte	0x02, 0x03, 0x01, 0x00, 0x02, 0x06, 0x01, 0x00, 0x04, 0x0b, 0x08, 0x00, 0x09, 0x00, 0x00, 0x00
        /*0020*/ 	.byte	0x00, 0x00, 0x00, 0x00


//--------------------- .nv.info._ZN7cutlass13device_kernelINS_4gemm6kernel13GemmUniversalIN4cute5tupleIJiiiiEEENS1_10collective13CollectiveMmaINS1_35MainloopSm100TmaUmmaWarpSpecializedILi14ELi2ELi4ENS5_IJNS4_1CILi1EEESB_SB_EEEEENS5_IJNSA_ILi128EEENSA_ILi80EEENSA_ILi32EEEEEENS_10bfloat16_tENS5_IJlSB_lEEESI_SJ_NS4_8TiledMMAINS4_8MMA_AtomIJNS4_20SM100_MMA_F16BF16_SSISI_SI_fLi128ELi80ELNS4_4UMMA5MajorE0ELSO_0ELNSN_7ScaleInE0ELSP_0EEEEEENS4_6LayoutISC_NS5_IJNSA_ILi0EEEST_ST_EEEEENS5_IJNS4_10UnderscoreESW_SW_EEEEENS4_13SM90_TMA_LOADENS4_14ComposedLayoutINS4_7SwizzleILi2ELi4ELi3EEENS4_18smem_ptr_flag_bitsILi16EEENSS_INS5_IJNSA_ILi8EEESG_EEENS5_IJSG_SB_EEEEEEEvNS4_8identityESZ_S19_vS1A_EENS_8epilogue10collective18CollectiveEpilogueINS1C_23Sm100TmaWarpSpecializedILi2ELi1ELi80ELb1ELb0EEEJSH_NS5_IJNSS_ISE_SB_EENSS_ISF_SB_EEEEESI_SJ_SI_SJ_NS1C_6fusion15FusionCallbacksIS1G_NS1K_17LinearCombinationISI_fSI_fLNS_15FloatRoundStyleE2EEESH_S1J_JEEENS4_5SM1004TMEM4LOAD26SM100_TMEM_LOAD_32dp32b16xESZ_NS10_INS11_ILi1ELi4ELi3EEES14_NSS_INS5_IJS15_NSA_ILi16EEEEEENS5_IJS1V_SB_EEEEEEENS4_39AutoVectorizingCopyWithAssumedAlignmentILi128EEENS4_14SM90_TMA_STOREES1Z_S21_S21_EEEvvEEEEvNT_6ParamsE --------------------------
	.section	.nv.info._ZN7cutlass13device_kernelINS_4gemm6kernel13GemmUniversalIN4cute5tupleIJiiiiEEENS1_10collective13CollectiveMmaINS1_35MainloopSm100TmaUmmaWarpSpecializedILi14ELi2ELi4ENS5_IJNS4_1CILi1EEESB_SB_EEEEENS5_IJNSA_ILi128EEENSA_ILi80EEENSA_ILi32EEEEEENS_10bfloat16_tENS5_IJlSB_lEEESI_SJ_NS4_8TiledMMAINS4_8MMA_AtomIJNS4_20SM100_MMA_F16BF16_SSISI_SI_fLi128ELi80ELNS4_4UMMA5MajorE0ELSO_0ELNSN_7ScaleInE0ELSP_0EEEEEENS4_6LayoutISC_NS5_IJNSA_ILi0EEEST_ST_EEEEENS5_IJNS4_10UnderscoreESW_SW_EEEEENS4_13SM90_TMA_LOADENS4_14ComposedLayoutINS4_7SwizzleILi2ELi4ELi3EEENS4_18smem_ptr_flag_bitsILi16EEENSS_INS5_IJNSA_ILi8EEESG_EEENS5_IJSG_SB_EEEEEEEvNS4_8identityESZ_S19_vS1A_EENS_8epilogue10collective18CollectiveEpilogueINS1C_23Sm100TmaWarpSpecializedILi2ELi1ELi80ELb1ELb0EEEJSH_NS5_IJNSS_ISE_SB_EENSS_ISF_SB_EEEEESI_SJ_SI_SJ_NS1C_6fusion15FusionCallbacksIS1G_NS1K_17LinearCombinationISI_fSI_fLNS_15FloatRoundStyleE2EEESH_S1J_JEEENS4_5SM1004TMEM4LOAD26SM100_TMEM_LOAD_32dp32b16xESZ_NS10_INS11_ILi1ELi4ELi3EEES14_NSS_INS5_IJS15_NSA_ILi16EEEEEENS5_IJS1V_SB_EEEEEEENS4_39AutoVectorizingCopyWithAssumedAlignmentILi128EEENS4_14SM90_TMA_STOREES1Z_S21_S21_EEEvvEEEEvNT_6ParamsE,"",@"SHT_CUDA_INFO"
	.sectionflags	@""
	.align	4


	//----- nvinfo : EIATTR_CUDA_API_VERSION
	.align		4
        /*0000*/ 	.byte	0x04, 0x37
        /*0002*/ 	.short	(.L_31 - .L_30)
.L_30:
        /*0004*/ 	.word	0x00000082


	//----- nvinfo : EIATTR_KPARAM_INFO
	.align		4
.L_31:
        /*0008*/ 	.byte	0x04, 0x17
        /*000a*/ 	.short	(.L_33 - .L_32)
.L_32:
        /*000c*/ 	.word	0x00000000
        /*0010*/ 	.short	0x0000
        /*0012*/ 	.short	0x0000
        /*0014*/ 	.byte	0x00, 0xf0, 0x01, 0x20


	//----- nvinfo : EIATTR_AT_ENTRY_FRAGMENTS
	.align		4
.L_33:
        /*0018*/ 	.byte	0x04, 0x4f
        /*001a*/ 	.short	(.L_35 - .L_34)


	//   ....[0]....
.L_34:
        /*001c*/ 	.word	0x00000006


	//----- nvinfo : EIATTR_RESERVED_SMEM_USED
	.align		4
.L_35:
        /*0020*/ 	.byte	0x01, 0x41
	.zero		2


	//----- nvinfo : EIATTR_SPARSE_MMA_MASK
	.align		4
        /*0024*/ 	.byte	0x03, 0x50
        /*0026*/ 	.short	0x0000


	//----- nvinfo : EIATTR_TCGEN05_1CTA_USED
	.align		4
        /*0028*/ 	.byte	0x01, 0x51
	.zero		2


	//----- nvinfo : EIATTR_MAXREG_COUNT
	.align		4
        /*002c*/ 	.byte	0x03, 0x1b
        /*002e*/ 	.short	0x00ff


	//----- nvinfo : EIATTR_NUM_BARRIERS
	.align		4
        /*0030*/ 	.byte	0x02, 0x4c
        /*0032*/ 	.byte	0x07
	.zero		1


	//----- nvinfo : EIATTR_EXTERNS
	.align		4
        /*0034*/ 	.byte	0x04, 0x0f
        /*0036*/ 	.short	(.L_37 - .L_36)


	//   ....[0]....
	.align		4
.L_36:
        /*0038*/ 	.word	index@(__assertfail)


	//----- nvinfo : EIATTR_MERCURY_ISA_VERSION
	.align		4
.L_37:
        /*003c*/ 	.byte	0x03, 0x5f
        /*003e*/ 	.short	0x0101


	//----- nvinfo : EIATTR_INT_WARP_WIDE_INSTR_OFFSETS
	.align		4
        /*0040*/ 	.byte	0x04, 0x31
        /*0042*/ 	.short	(.L_39 - .L_38)


	//   ....[0]....
.L_38:
        /*0044*/ 	.word	0x00001f20


	//   ....[1]....
        /*0048*/ 	.word	0x00003e30


	//   ....[2]....
        /*004c*/ 	.word	0x00003e50


	//   ....[3]....
        /*0050*/ 	.word	0x00003e80


	//   ....[4]....
        /*0054*/ 	.word	0x00004900


	//   ....[5]....
        /*0058*/ 	.word	0x00004910


	//   ....[6]....
        /*005c*/ 	.word	0x00004940


	//   ....[7]....
        /*0060*/ 	.word	0x00004970


	//   ....[8]....
        /*0064*/ 	.word	0x00004b00


	//   ....[9]....
        /*0068*/ 	.word	0x00004b30


	//----- nvinfo : EIATTR_COOP_GROUP_MASK_REGIDS
	.align		4
.L_39:
        /*006c*/ 	.byte	0x04, 0x29
        /*006e*/ 	.short	(.L_41 - .L_40)


	//   ....[0]....
.L_40:
        /*0070*/ 	.word	0xffffffff


	//   ....[1]....
        /*0074*/ 	.word	0xffffffff


	//   ....[2]....
        /*0078*/ 	.word	0xffffffff


	//   ....[3]....
        /*007c*/ 	.word	0xffffffff


	//   ....[4]....
        /*0080*/ 	.word	0xffffffff


	//   ....[5]....
        /*0084*/ 	.word	0xffffffff


	//   ....[6]....
        /*0088*/ 	.word	0xffffffff


	//   ....[7]....
        /*008c*/ 	.word	0xffffffff


	//   ....[8]....
        /*0090*/ 	.word	0xffffffff


	//   ....[9]....
        /*0094*/ 	.word	0xffffffff


	//   ....[10]....
        /*0098*/ 	.word	0xffffffff


	//   ....[11]....
        /*009c*/ 	.word	0xffffffff


	//   ....[12]....
        /*00a0*/ 	.word	0xffffffff


	//----- nvinfo : EIATTR_COOP_GROUP_INSTR_OFFSETS
	.align		4
.L_41:
        /*00a4*/ 	.byte	0x04, 0x28
        /*00a6*/ 	.short	(.L_43 - .L_42)


	//   ....[0]....
.L_42:
        /*00a8*/ 	.word	0x00000090


	//   ....[1]....
        /*00ac*/ 	.word	0x000004d0


	//   ....[2]....
        /*00b0*/ 	.word	0x000007b0


	//   ....[3]....
        /*00b4*/ 	.word	0x00000910


	//   ....[4]....
        /*00b8*/ 	.word	0x00000a10


	//   ....[5]....
        /*00bc*/ 	.word	0x00000b80


	//   ....[6]....
        /*00c0*/ 	.word	0x00000d20


	//   ....[7]....
        /*00c4*/ 	.word	0x00001e00


	//   ....[8]....
        /*00c8*/ 	.word	0x00003180


	//   ....[9]....
        /*00cc*/ 	.word	0x00003390


	//   ....[10]....
        /*00d0*/ 	.word	0x000033c0


	//   ....[11]....
        /*00d4*/ 	.word	0x00003d10


	//   ....[12]....
        /*00d8*/ 	.word	0x00003f40


	//----- nvinfo : EIATTR_VRC_CTA_INIT_COUNT
	.align		4
.L_43:
        /*00dc*/ 	.byte	0x02, 0x4a
        /*00de*/ 	.byte	0x80
	.zero		1


	//----- nvinfo : EIATTR_SYSCALL_OFFSETS
	.align		4
        /*00e0*/ 	.byte	0x04, 0x46
        /*00e2*/ 	.short	(.L_45 - .L_44)


	//   ....[0]....
.L_44:
        /*00e4*/ 	.word	0x000055f0


	//   ....[1]....
        /*00e8*/ 	.word	0x000056e0


	//   ....[2]....
        /*00ec*/ 	.word	0x00006050


	//   ....[3]....
        /*00f0*/ 	.word	0x000061c0


	//   ....[4]....
        /*00f4*/ 	.word	0x00006330


	//   ....[5]....
        /*00f8*/ 	.word	0x000064a0


	//   ....[6]....
        /*00fc*/ 	.word	0x00006610


	//----- nvinfo : EIATTR_MBARRIER_INSTR_OFFSETS
	.align		4
.L_45:
        /*0100*/ 	.byte	0x04, 0x39
        /*0102*/ 	.short	(.L_47 - .L_46)


	//   ....[0]....
.L_46:
        /*0104*/ 	.word	0x000005d0
        /*0108*/ 	.word	0x000000ff
        /*010c*/ 	.word	0x00000000
        /*0110*/ 	.short	0x0100
        /*0112*/ 	.byte	0x05
	.zero		1


	//   ....[1]....
        /*0114*/ 	.word	0x000005e0
        /*0118*/ 	.word	0x000000ff
        /*011c*/ 	.word	0x00000070
        /*0120*/ 	.short	0x0100
        /*0122*/ 	.byte	0x05
	.zero		1


	//   ....[2]....
        /*0124*/ 	.word	0x000005f0
        /*0128*/ 	.word	0x000000ff
        /*012c*/ 	.word	0x00000008
        /*0130*/ 	.short	0x0100
        /*0132*/ 	.byte	0x05
	.zero		1


	//   ....[3]....
        /*0134*/ 	.word	0x00000600
        /*0138*/ 	.word	0x000000ff
        /*013c*/ 	.word	0x00000078
        /*0140*/ 	.short	0x0100
        /*0142*/ 	.byte	0x05
	.zero		1


	//   ....[4]....
        /*0144*/ 	.word	0x00000610
        /*0148*/ 	.word	0x000000ff
        /*014c*/ 	.word	0x00000010
        /*0150*/ 	.short	0x0100
        /*0152*/ 	.byte	0x05
	.zero		1


	//   ....[5]....
        /*0154*/ 	.word	0x00000620
        /*0158*/ 	.word	0x000000ff
        /*015c*/ 	.word	0x00000080
        /*0160*/ 	.short	0x0100
        /*0162*/ 	.byte	0x05
	.zero		1


	//   ....[6]....
        /*0164*/ 	.word	0x00000630
        /*0168*/ 	.word	0x000000ff
        /*016c*/ 	.word	0x00000018
        /*0170*/ 	.short	0x0100
        /*0172*/ 	.byte	0x05
	.zero		1


	//   ....[7]....
        /*0174*/ 	.word	0x00000640
        /*0178*/ 	.word	0x000000ff
        /*017c*/ 	.word	0x00000088
        /*0180*/ 	.short	0x0100
        /*0182*/ 	.byte	0x05
	.zero		1


	//   ....[8]....
        /*0184*/ 	.word	0x00000650
        /*0188*/ 	.word	0x000000ff
        /*018c*/ 	.word	0x00000020
        /*0190*/ 	.short	0x0100
        /*0192*/ 	.byte	0x05
	.zero		1


	//   ....[9]....
        /*0194*/ 	.word	0x00000660
        /*0198*/ 	.word	0x000000ff
        /*019c*/ 	.word	0x00000090
        /*01a0*/ 	.short	0x0100
        /*01a2*/ 	.byte	0x05
	.zero		1


	//   ....[10]....
        /*01a4*/ 	.word	0x00000670
        /*01a8*/ 	.word	0x000000ff
        /*01ac*/ 	.word	0x00000028
        /*01b0*/ 	.short	0x0100
        /*01b2*/ 	.byte	0x05
	.zero		1


	//   ....[11]....
        /*01b4*/ 	.word	0x00000680
        /*01b8*/ 	.word	0x000000ff
        /*01bc*/ 	.word	0x00000098
        /*01c0*/ 	.short	0x0100
        /*01c2*/ 	.byte	0x05
	.zero		1


	//   ....[12]....
        /*01c4*/ 	.word	0x00000690
        /*01c8*/ 	.word	0x000000ff
        /*01cc*/ 	.word	0x00000030
        /*01d0*/ 	.short	0x0100
        /*01d2*/ 	.byte	0x05
	.zero		1


	//   ....[13]....
        /*01d4*/ 	.word	0x000006a0
        /*01d8*/ 	.word	0x000000ff
        /*01dc*/ 	.word	0x000000a0
        /*01e0*/ 	.short	0x0100
        /*01e2*/ 	.byte	0x05
	.zero		1


	//   ....[14]....
        /*01e4*/ 	.word	0x000006b0
        /*01e8*/ 	.word	0x000000ff
        /*01ec*/ 	.word	0x00000038
        /*01f0*/ 	.short	0x0100
        /*01f2*/ 	.byte	0x05
	.zero		1


	//   ....[15]....
        /*01f4*/ 	.word	0x000006c0
        /*01f8*/ 	.word	0x000000ff
        /*01fc*/ 	.word	0x000000a8
        /*0200*/ 	.short	0x0100
        /*0202*/ 	.byte	0x05
	.zero		1


	//   ....[16]....
        /*0204*/ 	.word	0x000006d0
        /*0208*/ 	.word	0x000000ff
        /*020c*/ 	.word	0x00000040
        /*0210*/ 	.short	0x0100
        /*0212*/ 	.byte	0x05
	.zero		1


	//   ....[17]....
        /*0214*/ 	.word	0x000006e0
        /*0218*/ 	.word	0x000000ff
        /*021c*/ 	.word	0x000000b0
        /*0220*/ 	.short	0x0100
        /*0222*/ 	.byte	0x05
	.zero		1


	//   ....[18]....
        /*0224*/ 	.word	0x000006f0
        /*0228*/ 	.word	0x000000ff
        /*022c*/ 	.word	0x00000048
        /*0230*/ 	.short	0x0100
        /*0232*/ 	.byte	0x05
	.zero		1


	//   ....[19]....
        /*0234*/ 	.word	0x00000700
        /*0238*/ 	.word	0x000000ff
        /*023c*/ 	.word	0x000000b8
        /*0240*/ 	.short	0x0100
        /*0242*/ 	.byte	0x05
	.zero		1


	//   ....[20]....
        /*0244*/ 	.word	0x00000710
        /*0248*/ 	.word	0x000000ff
        /*024c*/ 	.word	0x00000050
        /*0250*/ 	.short	0x0100
        /*0252*/ 	.byte	0x05
	.zero		1


	//   ....[21]....
        /*0254*/ 	.word	0x00000720
        /*0258*/ 	.word	0x000000ff
        /*025c*/ 	.word	0x000000c0
        /*0260*/ 	.short	0x0100
        /*0262*/ 	.byte	0x05
	.zero		1


	//   ....[22]....
        /*0264*/ 	.word	0x00000730
        /*0268*/ 	.word	0x000000ff
        /*026c*/ 	.word	0x00000058
        /*0270*/ 	.short	0x0100
        /*0272*/ 	.byte	0x05
	.zero		1


	//   ....[23]....
        /*0274*/ 	.word	0x00000740
        /*0278*/ 	.word	0x000000ff
        /*027c*/ 	.word	0x000000c8
        /*0280*/ 	.short	0x0100
        /*0282*/ 	.byte	0x05
	.zero		1


	//   ....[24]....
        /*0284*/ 	.word	0x00000750
        /*0288*/ 	.word	0x000000ff
        /*028c*/ 	.word	0x00000060
        /*0290*/ 	.short	0x0100
        /*0292*/ 	.byte	0x05
	.zero		1


	//   ....[25]....
        /*0294*/ 	.word	0x00000760
        /*0298*/ 	.word	0x000000ff
        /*029c*/ 	.word	0x000000d0
        /*02a0*/ 	.short	0x0100
        /*02a2*/ 	.byte	0x05
	.zero		1


	//   ....[26]....
        /*02a4*/ 	.word	0x00000770
        /*02a8*/ 	.word	0x000000ff
        /*02ac*/ 	.word	0x00000068
        /*02b0*/ 	.short	0x0100
        /*02b2*/ 	.byte	0x05
	.zero		1


	//   ....[27]....
        /*02b4*/ 	.word	0x00000780
        /*02b8*/ 	.word	0x000000ff
        /*02bc*/ 	.word	0x000000d8
        /*02c0*/ 	.short	0x0100
        /*02c2*/ 	.byte	0x05
	.zero		1


	//   ....[28]....
        /*02c4*/ 	.word	0x000008c0
        /*02c8*/ 	.word	0x000000ff
        /*02cc*/ 	.word	0x000000e0
        /*02d0*/ 	.short	0x0100
        /*02d2*/ 	.byte	0x06
	.zero		1


	//   ....[29]....
        /*02d4*/ 	.word	0x000008d0
        /*02d8*/ 	.word	0x000000ff
        /*02dc*/ 	.word	0x000000f0
        /*02e0*/ 	.short	0x0100
        /*02e2*/ 	.byte	0x06
	.zero		1


	//   ....[30]....
        /*02e4*/ 	.word	0x000008e0
        /*02e8*/ 	.word	0x000000ff
        /*02ec*/ 	.word	0x000000e8
        /*02f0*/ 	.short	0x0100
        /*02f2*/ 	.byte	0x06
	.zero		1


	//   ....[31]....
        /*02f4*/ 	.word	0x000008f0
        /*02f8*/ 	.word	0x000000ff
        /*02fc*/ 	.word	0x000000f8
        /*0300*/ 	.short	0x0100
        /*0302*/ 	.byte	0x06
	.zero		1


	//   ....[32]....
        /*0304*/ 	.word	0x000009e0
        /*0308*/ 	.word	0x000000ff
        /*030c*/ 	.word	0x00000100
        /*0310*/ 	.short	0x0100
        /*0312*/ 	.byte	0x05
	.zero		1


	//   ....[33]....
        /*0314*/ 	.word	0x000009f0
        /*0318*/ 	.word	0x000000ff
        /*031c*/ 	.word	0x00000108
        /*0320*/ 	.short	0x0100
        /*0322*/ 	.byte	0x05
	.zero		1


	//   ....[34]....
        /*0324*/ 	.word	0x00000b30
        /*0328*/ 	.word	0x000000ff
        /*032c*/ 	.word	0x00000110
        /*0330*/ 	.short	0x0100
        /*0332*/ 	.byte	0x05
	.zero		1


	//   ....[35]....
        /*0334*/ 	.word	0x00000b40
        /*0338*/ 	.word	0x000000ff
        /*033c*/ 	.word	0x00000120
        /*0340*/ 	.short	0x0100
        /*0342*/ 	.byte	0x05
	.zero		1


	//   ....[36]....
        /*0344*/ 	.word	0x00000b50
        /*0348*/ 	.word	0x000000ff
        /*034c*/ 	.word	0x00000118
        /*0350*/ 	.short	0x0100
        /*0352*/ 	.byte	0x05
	.zero		1


	//   ....[37]....
        /*0354*/ 	.word	0x00000b60
        /*0358*/ 	.word	0x000000ff
        /*035c*/ 	.word	0x00000128
        /*0360*/ 	.short	0x0100
        /*0362*/ 	.byte	0x05
	.zero		1


	//   ....[38]....
        /*0364*/ 	.word	0x00000c90
        /*0368*/ 	.word	0x000000ff
        /*036c*/ 	.word	0x00000130
        /*0370*/ 	.short	0x0100
        /*0372*/ 	.byte	0x06
	.zero		1


	//   ....[39]....
        /*0374*/ 	.word	0x00000ca0
        /*0378*/ 	.word	0x000000ff
        /*037c*/ 	.word	0x00000150
        /*0380*/ 	.short	0x0100
        /*0382*/ 	.byte	0x06
	.zero		1


	//   ....[40]....
        /*0384*/ 	.word	0x00000cb0
        /*0388*/ 	.word	0x000000ff
        /*038c*/ 	.word	0x00000138
        /*0390*/ 	.short	0x0100
        /*0392*/ 	.byte	0x06
	.zero		1


	//   ....[41]....
        /*0394*/ 	.word	0x00000cc0
        /*0398*/ 	.word	0x000000ff
        /*039c*/ 	.word	0x00000158
        /*03a0*/ 	.short	0x0100
        /*03a2*/ 	.byte	0x06
	.zero		1


	//   ....[42]....
        /*03a4*/ 	.word	0x00000cd0
        /*03a8*/ 	.word	0x000000ff
        /*03ac*/ 	.word	0x00000140
        /*03b0*/ 	.short	0x0100
        /*03b2*/ 	.byte	0x06
	.zero		1


	//   ....[43]....
        /*03b4*/ 	.word	0x00000ce0
        /*03b8*/ 	.word	0x000000ff
        /*03bc*/ 	.word	0x00000160
        /*03c0*/ 	.short	0x0100
        /*03c2*/ 	.byte	0x06
	.zero		1


	//   ....[44]....
        /*03c4*/ 	.word	0x00000cf0
        /*03c8*/ 	.word	0x000000ff
        /*03cc*/ 	.word	0x00000148
        /*03d0*/ 	.short	0x0100
        /*03d2*/ 	.byte	0x06
	.zero		1


	//   ....[45]....
        /*03d4*/ 	.word	0x00000d00
        /*03d8*/ 	.word	0x000000ff
        /*03dc*/ 	.word	0x00000168
        /*03e0*/ 	.short	0x0100
        /*03e2*/ 	.byte	0x06
	.zero		1


	//   ....[46]....
        /*03e4*/ 	.word	0x00000df0
        /*03e8*/ 	.word	0x000000ff
        /*03ec*/ 	.word	0x00000170
        /*03f0*/ 	.short	0x0100
        /*03f2*/ 	.byte	0x05
	.zero		1


	//   ....[47]....
        /*03f4*/ 	.word	0x00000e00
        /*03f8*/ 	.word	0x000000ff
        /*03fc*/ 	.word	0x00000180
        /*0400*/ 	.short	0x0100
        /*0402*/ 	.byte	0x05
	.zero		1


	//   ....[48]....
        /*0404*/ 	.word	0x00000e10
        /*0408*/ 	.word	0x000000ff
        /*040c*/ 	.word	0x00000178
        /*0410*/ 	.short	0x0100
        /*0412*/ 	.byte	0x05
	.zero		1


	//   ....[49]....
        /*0414*/ 	.word	0x00000e20
        /*0418*/ 	.word	0x000000ff
        /*041c*/ 	.word	0x00000188
        /*0420*/ 	.short	0x0100
        /*0422*/ 	.byte	0x05
	.zero		1


	//   ....[50]....
        /*0424*/ 	.word	0x00001700
        /*0428*/ 	.word	0x00000003
        /*042c*/ 	.word	0x00000180
        /*0430*/ 	.short	0x010a
        /*0432*/ 	.byte	0xff
	.zero		1


	//   ....[51]....
        /*0434*/ 	.word	0x00001730
        /*0438*/ 	.word	0x00000003
        /*043c*/ 	.word	0x00000170
        /*0440*/ 	.short	0x0101
        /*0442*/ 	.byte	0xff
	.zero		1


	//   ....[52]....
        /*0444*/ 	.word	0x00001800
        /*0448*/ 	.word	0x000000ff
        /*044c*/ 	.word	0x00000070
        /*0450*/ 	.short	0x010a
        /*0452*/ 	.byte	0x05
	.zero		1


	//   ....[53]....
        /*0454*/ 	.word	0x000018a0
        /*0458*/ 	.word	0x000000ff
        /*045c*/ 	.word	0x00000070
        /*0460*/ 	.short	0x010a
        /*0462*/ 	.byte	0x21
	.zero		1


	//   ....[54]....
        /*0464*/ 	.word	0x000019f0
        /*0468*/ 	.word	0x000000ff
        /*046c*/ 	.word	0x00000070
        /*0470*/ 	.short	0x010a
        /*0472*/ 	.byte	0x08
	.zero		1


	//   ....[55]....
        /*0474*/ 	.word	0x00001b00
        /*0478*/ 	.word	0x000000ff
        /*047c*/ 	.word	0x00000108
        /*0480*/ 	.short	0x0101
        /*0482*/ 	.byte	0x04
	.zero		1


	//   ....[56]....
        /*0484*/ 	.word	0x00001b20
        /*0488*/ 	.word	0x000000ff
        /*048c*/ 	.word	0x00000070
        /*0490*/ 	.short	0x010a
        /*0492*/ 	.byte	0x05
	.zero		1


	//   ....[57]....
        /*0494*/ 	.word	0x00001ba0
        /*0498*/ 	.word	0x000000ff
        /*049c*/ 	.word	0x00000070
        /*04a0*/ 	.short	0x010a
        /*04a2*/ 	.byte	0x11
	.zero		1


	//   ....[58]....
        /*04a4*/ 	.word	0x00001cf0
        /*04a8*/ 	.word	0x000000ff
        /*04ac*/ 	.word	0x00000070
        /*04b0*/ 	.short	0x010a
        /*04b2*/ 	.byte	0x08
	.zero		1


	//   ....[59]....
        /*04b4*/ 	.word	0x00001e30
        /*04b8*/ 	.word	0x00000002
        /*04bc*/ 	.word	0x00000110
        /*04c0*/ 	.short	0x010a
        /*04c2*/ 	.byte	0xff
	.zero		1


	//   ....[60]....
        /*04c4*/ 	.word	0x00001ef0
        /*04c8*/ 	.word	0x00000002
        /*04cc*/ 	.word	0x00000000
        /*04d0*/ 	.short	0x0101
        /*04d2*/ 	.byte	0xff
	.zero		1


	//   ....[61]....
        /*04d4*/ 	.word	0x00002450
        /*04d8*/ 	.word	0x000000ff
        /*04dc*/ 	.word	0x00000000
        /*04e0*/ 	.short	0x010a
        /*04e2*/ 	.byte	0x05
	.zero		1


	//   ....[62]....
        /*04e4*/ 	.word	0x000024e0
        /*04e8*/ 	.word	0x000000ff
        /*04ec*/ 	.word	0x00000000
        /*04f0*/ 	.short	0x010a
        /*04f2*/ 	.byte	0x05
	.zero		1


	//   ....[63]....
        /*04f4*/ 	.word	0x00002570
        /*04f8*/ 	.word	0x000000ff
        /*04fc*/ 	.word	0x00000000
        /*0500*/ 	.short	0x010a
        /*0502*/ 	.byte	0x05
	.zero		1


	//   ....[64]....
        /*0504*/ 	.word	0x00002600
        /*0508*/ 	.word	0x000000ff
        /*050c*/ 	.word	0x00000000
        /*0510*/ 	.short	0x010a
        /*0512*/ 	.byte	0x05
	.zero		1


	//   ....[65]....
        /*0514*/ 	.word	0x00002690
        /*0518*/ 	.word	0x000000ff
        /*051c*/ 	.word	0x00000000
        /*0520*/ 	.short	0x010a
        /*0522*/ 	.byte	0x05
	.zero		1


	//   ....[66]....
        /*0524*/ 	.word	0x00002720
        /*0528*/ 	.word	0x000000ff
        /*052c*/ 	.word	0x00000000
        /*0530*/ 	.short	0x010a
        /*0532*/ 	.byte	0x05
	.zero		1


	//   ....[67]....
        /*0534*/ 	.word	0x000027b0
        /*0538*/ 	.word	0x000000ff
        /*053c*/ 	.word	0x00000000
        /*0540*/ 	.short	0x010a
        /*0542*/ 	.byte	0x05
	.zero		1


	//   ....[68]....
        /*0544*/ 	.word	0x00002840
        /*0548*/ 	.word	0x000000ff
        /*054c*/ 	.word	0x00000000
        /*0550*/ 	.short	0x010a
        /*0552*/ 	.byte	0x05
	.zero		1


	//   ....[69]....
        /*0554*/ 	.word	0x000028d0
        /*0558*/ 	.word	0x000000ff
        /*055c*/ 	.word	0x00000000
        /*0560*/ 	.short	0x010a
        /*0562*/ 	.byte	0x05
	.zero		1


	//   ....[70]....
        /*0564*/ 	.word	0x00002960
        /*0568*/ 	.word	0x000000ff
        /*056c*/ 	.word	0x00000000
        /*0570*/ 	.short	0x010a
        /*0572*/ 	.byte	0x05
	.zero		1


	//   ....[71]....
        /*0574*/ 	.word	0x000029f0
        /*0578*/ 	.word	0x000000ff
        /*057c*/ 	.word	0x00000000
        /*0580*/ 	.short	0x010a
        /*0582*/ 	.byte	0x05
	.zero		1


	//   ....[72]....
        /*0584*/ 	.word	0x00002a80
        /*0588*/ 	.word	0x000000ff
        /*058c*/ 	.word	0x00000000
        /*0590*/ 	.short	0x010a
        /*0592*/ 	.byte	0x05
	.zero		1


	//   ....[73]....
        /*0594*/ 	.word	0x00002b10
        /*0598*/ 	.word	0x000000ff
        /*059c*/ 	.word	0x00000000
        /*05a0*/ 	.short	0x010a
        /*05a2*/ 	.byte	0x05
	.zero		1


	//   ....[74]....
        /*05a4*/ 	.word	0x00002bb0
        /*05a8*/ 	.word	0x00000000
        /*05ac*/ 	.word	0x00000000
        /*05b0*/ 	.short	0x010a
        /*05b2*/ 	.byte	0xff
	.zero		1


	//   ....[75]....
        /*05b4*/ 	.word	0x00002cd0
        /*05b8*/ 	.word	0x00000000
        /*05bc*/ 	.word	0x00000170
        /*05c0*/ 	.short	0x010a
        /*05c2*/ 	.byte	0xff
	.zero		1


	//   ....[76]....
        /*05c4*/ 	.word	0x00002d30
        /*05c8*/ 	.word	0x00000004
        /*05cc*/ 	.word	0x00000000
        /*05d0*/ 	.short	0x0101
        /*05d2*/ 	.byte	0xff
	.zero		1


	//   ....[77]....
        /*05d4*/ 	.word	0x00002d50
        /*05d8*/ 	.word	0x000000ff
        /*05dc*/ 	.word	0x00000120
        /*05e0*/ 	.short	0x010a
        /*05e2*/ 	.byte	0x05
	.zero		1


	//   ....[78]....
        /*05e4*/ 	.word	0x00002e70
        /*05e8*/ 	.word	0x00000000
        /*05ec*/ 	.word	0x00000110
        /*05f0*/ 	.short	0x010a
        /*05f2*/ 	.byte	0xff
	.zero		1


	//   ....[79]....
        /*05f4*/ 	.word	0x00002f80
        /*05f8*/ 	.word	0x00000000
        /*05fc*/ 	.word	0x00000000
        /*0600*/ 	.short	0x0101
        /*0602*/ 	.byte	0xff
	.zero		1


	//   ....[80]....
        /*0604*/ 	.word	0x00003010
        /*0608*/ 	.word	0x000000ff
        /*060c*/ 	.word	0x00000120
        /*0610*/ 	.short	0x0106
        /*0612*/ 	.byte	0x05
	.zero		1


	//   ....[81]....
        /*0614*/ 	.word	0x00003030
        /*0618*/ 	.word	0x000000ff
        /*061c*/ 	.word	0x00000120
        /*0620*/ 	.short	0x010a
        /*0622*/ 	.byte	0x05
	.zero		1


	//   ....[82]....
        /*0624*/ 	.word	0x000030c0
        /*0628*/ 	.word	0x000000ff
        /*062c*/ 	.word	0x00000120
        /*0630*/ 	.short	0x0106
        /*0632*/ 	.byte	0x04
	.zero		1


	//   ....[83]....
        /*0634*/ 	.word	0x00003100
        /*0638*/ 	.word	0x00000000
        /*063c*/ 	.word	0x00000120
        /*0640*/ 	.short	0x010a
        /*0642*/ 	.byte	0xff
	.zero		1


	//   ....[84]....
        /*0644*/ 	.word	0x00003600
        /*0648*/ 	.word	0x00000000
        /*064c*/ 	.word	0x00000110
        /*0650*/ 	.short	0x010a
        /*0652*/ 	.byte	0xff
	.zero		1


	//   ....[85]....
        /*0654*/ 	.word	0x00003710
        /*0658*/ 	.word	0x00000003
        /*065c*/ 	.word	0x00000000
        /*0660*/ 	.short	0x0101
        /*0662*/ 	.byte	0xff
	.zero		1


	//   ....[86]....
        /*0664*/ 	.word	0x00003720
        /*0668*/ 	.word	0x000000ff
        /*066c*/ 	.word	0x00000000
        /*0670*/ 	.short	0x010a
        /*0672*/ 	.byte	0x05
	.zero		1


	//   ....[87]....
        /*0674*/ 	.word	0x00003740
        /*0678*/ 	.word	0x000000ff
        /*067c*/ 	.word	0x00000150
        /*0680*/ 	.short	0x010a
        /*0682*/ 	.byte	0x0e
	.zero		1


	//   ....[88]....
        /*0684*/ 	.word	0x00003810
        /*0688*/ 	.word	0x000000ff
        /*068c*/ 	.word	0x00000000
        /*0690*/ 	.short	0x010a
        /*0692*/ 	.byte	0x07
	.zero		1


	//   ....[89]....
        /*0694*/ 	.word	0x00003940
        /*0698*/ 	.word	0x000000ff
        /*069c*/ 	.word	0x00000000
        /*06a0*/ 	.short	0x010a
        /*06a2*/ 	.byte	0x13
	.zero		1


	//   ....[90]....
        /*06a4*/ 	.word	0x00003b40
        /*06a8*/ 	.word	0x000000ff
        /*06ac*/ 	.word	0x00000000
        /*06b0*/ 	.short	0x010a
        /*06b2*/ 	.byte	0x05
	.zero		1


	//   ....[91]....
        /*06b4*/ 	.word	0x00003bd0
        /*06b8*/ 	.word	0x000000ff
        /*06bc*/ 	.word	0x00000000
        /*06c0*/ 	.short	0x010a
        /*06c2*/ 	.byte	0x05
	.zero		1


	//   ....[92]....
        /*06c4*/ 	.word	0x00003c60
        /*06c8*/ 	.word	0x000000ff
        /*06cc*/ 	.word	0x00000000
        /*06d0*/ 	.short	0x010a
        /*06d2*/ 	.byte	0x05
	.zero		1


	//   ....[93]....
        /*06d4*/ 	.word	0x00003cf0
        /*06d8*/ 	.word	0x000000ff
        /*06dc*/ 	.word	0x00000000
        /*06e0*/ 	.short	0x010a
        /*06e2*/ 	.byte	0x06
	.zero		1


	//   ....[94]....
        /*06e4*/ 	.word	0x00004130
        /*06e8*/ 	.word	0x00000000
        /*06ec*/ 	.word	0x00000110
        /*06f0*/ 	.short	0x010a
        /*06f2*/ 	.byte	0xff
	.zero		1


	//   ....[95]....
        /*06f4*/ 	.word	0x00004210
        /*06f8*/ 	.word	0x00000000
        /*06fc*/ 	.word	0x00000000
        /*0700*/ 	.short	0x0101
        /*0702*/ 	.byte	0xff
	.zero		1


	//   ....[96]....
        /*0704*/ 	.word	0x00004530
        /*0708*/ 	.word	0x000000ff
        /*070c*/ 	.word	0x00000108
        /*0710*/ 	.short	0x010a
        /*0712*/ 	.byte	0x04
	.zero		1


	//   ....[97]....
        /*0714*/ 	.word	0x00004710
        /*0718*/ 	.word	0x000000ff
        /*071c*/ 	.word	0x000000f0
        /*0720*/ 	.short	0x010a
        /*0722*/ 	.byte	0x0d
	.zero		1


	//   ....[98]....
        /*0724*/ 	.word	0x00004b60
        /*0728*/ 	.word	0x000000ff
        /*072c*/ 	.word	0x000000e0
        /*0730*/ 	.short	0x010b
        /*0732*/ 	.byte	0x0d
	.zero		1


	//   ....[99]....
        /*0734*/ 	.word	0x00004bc0
        /*0738*/ 	.word	0x000000ff
        /*073c*/ 	.word	0x00000000
        /*0740*/ 	.short	0x0101
        /*0742*/ 	.byte	0x15
	.zero		1


	//   ....[100]....
        /*0744*/ 	.word	0x00004c70
        /*0748*/ 	.word	0x000000ff
        /*074c*/ 	.word	0x00000000
        /*0750*/ 	.short	0x010a
        /*0752*/ 	.byte	0x04
	.zero		1


	//   ....[101]....
        /*0754*/ 	.word	0x00004d10
        /*0758*/ 	.word	0x00000000
        /*075c*/ 	.word	0x00000000
        /*0760*/ 	.short	0x010a
        /*0762*/ 	.byte	0xff
	.zero		1


	//   ....[102]....
        /*0764*/ 	.word	0x00005000
        /*0768*/ 	.word	0x00000000
        /*076c*/ 	.word	0x00000110
        /*0770*/ 	.short	0x010a
        /*0772*/ 	.byte	0xff
	.zero		1


	//   ....[103]....
        /*0774*/ 	.word	0x00005110
        /*0778*/ 	.word	0x00000000
        /*077c*/ 	.word	0x00000000
        /*0780*/ 	.short	0x0101
        /*0782*/ 	.byte	0xff
	.zero		1


	//   ....[104]....
        /*0784*/ 	.word	0x00005b10
        /*0788*/ 	.word	0x00000000
        /*078c*/ 	.word	0x000000e0
        /*0790*/ 	.short	0x010a
        /*0792*/ 	.byte	0xff
	.zero		1


	//   ....[105]....
        /*0794*/ 	.word	0x00005bb0
        /*0798*/ 	.word	0x000000a0
        /*079c*/ 	.word	0x00000130
        /*07a0*/ 	.short	0x010a
        /*07a2*/ 	.byte	0xff
	.zero		1


	//   ....[106]....
        /*07a4*/ 	.word	0x00005cb0
        /*07a8*/ 	.word	0x00000000
        /*07ac*/ 	.word	0x000000e0
        /*07b0*/ 	.short	0x010a
        /*07b2*/ 	.byte	0xff
	.zero		1


	//   ....[107]....
        /*07b4*/ 	.word	0x00005f30
        /*07b8*/ 	.word	0x000000a0
        /*07bc*/ 	.word	0x00000130
        /*07c0*/ 	.short	0x010a
        /*07c2*/ 	.byte	0xff
	.zero		1


	//   ....[108]....
        /*07c4*/ 	.word	0x00006870
        /*07c8*/ 	.word	0x000000ff
        /*07cc*/ 	.word	0x00000000
        /*07d0*/ 	.short	0x0101
        /*07d2*/ 	.byte	0x05
	.zero		1


	//   ....[109]....
        /*07d4*/ 	.word	0x00007c70
        /*07d8*/ 	.word	0x00000000
        /*07dc*/ 	.word	0x00000000
        /*07e0*/ 	.short	0x0101
        /*07e2*/ 	.byte	0xff
	.zero		1


	//   ....[110]....
        /*07e4*/ 	.word	0x00007f10
        /*07e8*/ 	.word	0x00000003
        /*07ec*/ 	.word	0x00000180
        /*07f0*/ 	.short	0x010a
        /*07f2*/ 	.byte	0xff
	.zero		1


	//   ....[111]....
        /*07f4*/ 	.word	0x00007f70
        /*07f8*/ 	.word	0x00000002
        /*07fc*/ 	.word	0x00000070
        /*0800*/ 	.short	0x010a
        /*0802*/ 	.byte	0xff
	.zero		1


	//   ....[112]....
        /*0804*/ 	.word	0x00007fd0
        /*0808*/ 	.word	0x00000002
        /*080c*/ 	.word	0x00000070
        /*0810*/ 	.short	0x010a
        /*0812*/ 	.byte	0xff
	.zero		1


	//   ....[113]....
        /*0814*/ 	.word	0x00008020
        /*0818*/ 	.word	0x00000002
        /*081c*/ 	.word	0x00000110
        /*0820*/ 	.short	0x010a
        /*0822*/ 	.byte	0xff
	.zero		1


	//   ....[114]....
        /*0824*/ 	.word	0x00008080
        /*0828*/ 	.word	0x00000000
        /*082c*/ 	.word	0x00000000
        /*0830*/ 	.short	0x010a
        /*0832*/ 	.byte	0xff
	.zero		1


	//   ....[115]....
        /*0834*/ 	.word	0x000080e0
        /*0838*/ 	.word	0x00000000
        /*083c*/ 	.word	0x00000000
        /*0840*/ 	.short	0x010a
        /*0842*/ 	.byte	0xff
	.zero		1


	//   ....[116]....
        /*0844*/ 	.word	0x00008140
        /*0848*/ 	.word	0x00000000
        /*084c*/ 	.word	0x00000000
        /*0850*/ 	.short	0x010a
        /*0852*/ 	.byte	0xff
	.zero		1


	//   ....[117]....
        /*0854*/ 	.word	0x000081a0
        /*0858*/ 	.word	0x00000000
        /*085c*/ 	.word	0x00000000
        /*0860*/ 	.short	0x010a
        /*0862*/ 	.byte	0xff
	.zero		1


	//   ....[118]....
        /*0864*/ 	.word	0x00008200
        /*0868*/ 	.word	0x00000000
        /*086c*/ 	.word	0x00000000
        /*0870*/ 	.short	0x010a
        /*0872*/ 	.byte	0xff
	.zero		1


	//   ....[119]....
        /*0874*/ 	.word	0x00008260
        /*0878*/ 	.word	0x00000000
        /*087c*/ 	.word	0x00000000
        /*0880*/ 	.short	0x010a
        /*0882*/ 	.byte	0xff
	.zero		1


	//   ....[120]....
        /*0884*/ 	.word	0x000082c0
        /*0888*/ 	.word	0x00000000
        /*088c*/ 	.word	0x00000000
        /*0890*/ 	.short	0x010a
        /*0892*/ 	.byte	0xff
	.zero		1


	//   ....[121]....
        /*0894*/ 	.word	0x00008320
        /*0898*/ 	.word	0x00000000
        /*089c*/ 	.word	0x00000000
        /*08a0*/ 	.short	0x010a
        /*08a2*/ 	.byte	0xff
	.zero		1


	//   ....[122]....
        /*08a4*/ 	.word	0x00008380
        /*08a8*/ 	.word	0x00000000
        /*08ac*/ 	.word	0x00000000
        /*08b0*/ 	.short	0x010a
        /*08b2*/ 	.byte	0xff
	.zero		1


	//   ....[123]....
        /*08b4*/ 	.word	0x000083e0
        /*08b8*/ 	.word	0x00000000
        /*08bc*/ 	.word	0x00000000
        /*08c0*/ 	.short	0x010a
        /*08c2*/ 	.byte	0xff
	.zero		1


	//   ....[124]....
        /*08c4*/ 	.word	0x00008440
        /*08c8*/ 	.word	0x00000000
        /*08cc*/ 	.word	0x00000000
        /*08d0*/ 	.short	0x010a
        /*08d2*/ 	.byte	0xff
	.zero		1


	//   ....[125]....
        /*08d4*/ 	.word	0x000084a0
        /*08d8*/ 	.word	0x00000000
        /*08dc*/ 	.word	0x00000000
        /*08e0*/ 	.short	0x010a
        /*08e2*/ 	.byte	0xff
	.zero		1


	//   ....[126]....
        /*08e4*/ 	.word	0x00008500
        /*08e8*/ 	.word	0x00000000
        /*08ec*/ 	.word	0x00000000
        /*08f0*/ 	.short	0x010a
        /*08f2*/ 	.byte	0xff
	.zero		1


	//   ....[127]....
        /*08f4*/ 	.word	0x00008550
        /*08f8*/ 	.word	0x00000000
        /*08fc*/ 	.word	0x00000170
        /*0900*/ 	.short	0x010a
        /*0902*/ 	.byte	0xff
	.zero		1


	//   ....[128]....
        /*0904*/ 	.word	0x000085b0
        /*0908*/ 	.word	0x00000000
        /*090c*/ 	.word	0x00000120
        /*0910*/ 	.short	0x010a
        /*0912*/ 	.byte	0xff
	.zero		1


	//   ....[129]....
        /*0914*/ 	.word	0x00008600
        /*0918*/ 	.word	0x00000000
        /*091c*/ 	.word	0x00000110
        /*0920*/ 	.short	0x010a
        /*0922*/ 	.byte	0xff
	.zero		1


	//   ....[130]....
        /*0924*/ 	.word	0x00008660
        /*0928*/ 	.word	0x00000000
        /*092c*/ 	.word	0x00000120
        /*0930*/ 	.short	0x010a
        /*0932*/ 	.byte	0xff
	.zero		1


	//   ....[131]....
        /*0934*/ 	.word	0x000086b0
        /*0938*/ 	.word	0x00000000
        /*093c*/ 	.word	0x00000110
        /*0940*/ 	.short	0x010a
        /*0942*/ 	.byte	0xff
	.zero		1


	//   ....[132]....
        /*0944*/ 	.word	0x00008710
        /*0948*/ 	.word	0x00000003
        /*094c*/ 	.word	0x00000150
        /*0950*/ 	.short	0x010a
        /*0952*/ 	.byte	0xff
	.zero		1


	//   ....[133]....
        /*0954*/ 	.word	0x00008770
        /*0958*/ 	.word	0x00000000
        /*095c*/ 	.word	0x00000000
        /*0960*/ 	.short	0x010a
        /*0962*/ 	.byte	0xff
	.zero		1


	//   ....[134]....
        /*0964*/ 	.word	0x000087d0
        /*0968*/ 	.word	0x00000000
        /*096c*/ 	.word	0x00000000
        /*0970*/ 	.short	0x010a
        /*0972*/ 	.byte	0xff
	.zero		1


	//   ....[135]....
        /*0974*/ 	.word	0x00008830
        /*0978*/ 	.word	0x00000000
        /*097c*/ 	.word	0x00000000
        /*0980*/ 	.short	0x010a
        /*0982*/ 	.byte	0xff
	.zero		1


	//   ....[136]....
        /*0984*/ 	.word	0x00008890
        /*0988*/ 	.word	0x00000000
        /*098c*/ 	.word	0x00000000
        /*0990*/ 	.short	0x010a
        /*0992*/ 	.byte	0xff
	.zero		1


	//   ....[137]....
        /*0994*/ 	.word	0x000088f0
        /*0998*/ 	.word	0x00000000
        /*099c*/ 	.word	0x00000000
        /*09a0*/ 	.short	0x010a
        /*09a2*/ 	.byte	0xff
	.zero		1


	//   ....[138]....
        /*09a4*/ 	.word	0x00008940
        /*09a8*/ 	.word	0x00000000
        /*09ac*/ 	.word	0x00000110
        /*09b0*/ 	.short	0x010a
        /*09b2*/ 	.byte	0xff
	.zero		1


	//   ....[139]....
        /*09b4*/ 	.word	0x000089a0
        /*09b8*/ 	.word	0x00000000
        /*09bc*/ 	.word	0x00000108
        /*09c0*/ 	.short	0x010a
        /*09c2*/ 	.byte	0xff
	.zero		1


	//   ....[140]....
        /*09c4*/ 	.word	0x00008a00
        /*09c8*/ 	.word	0x00000003
        /*09cc*/ 	.word	0x000000f0
        /*09d0*/ 	.short	0x010a
        /*09d2*/ 	.byte	0xff
	.zero		1


	//   ....[141]....
        /*09d4*/ 	.word	0x00008a60
        /*09d8*/ 	.word	0x00000000
        /*09dc*/ 	.word	0x00000000
        /*09e0*/ 	.short	0x010a
        /*09e2*/ 	.byte	0xff
	.zero		1


	//   ....[142]....
        /*09e4*/ 	.word	0x00008ab0
        /*09e8*/ 	.word	0x00000000
        /*09ec*/ 	.word	0x00000110
        /*09f0*/ 	.short	0x010a
        /*09f2*/ 	.byte	0xff
	.zero		1


	//   ....[143]....
        /*09f4*/ 	.word	0x00008b00
        /*09f8*/ 	.word	0x00000000
        /*09fc*/ 	.word	0x000000e0
        /*0a00*/ 	.short	0x010a
        /*0a02*/ 	.byte	0xff
	.zero		1


	//   ....[144]....
        /*0a04*/ 	.word	0x00008b50
        /*0a08*/ 	.word	0x000000a0
        /*0a0c*/ 	.word	0x00000130
        /*0a10*/ 	.short	0x010a
        /*0a12*/ 	.byte	0xff
	.zero		1


	//----- nvinfo : EIATTR_NUM_MBARRIERS
	.align		4
.L_47:
        /*0a14*/ 	.byte	0x03, 0x38
        /*0a16*/ 	.short	0x0032


	//----- nvinfo : EIATTR_EXIT_INSTR_OFFSETS
	.align		4
        /*0a18*/ 	.byte	0x04, 0x1c
        /*0a1a*/ 	.short	(.L_49 - .L_48)


	//   ....[0]....
.L_48:
        /*0a1c*/ 	.word	0x00002be0


	//   ....[1]....
        /*0a20*/ 	.word	0x000030d0


	//   ....[2]....
        /*0a24*/ 	.word	0x00003130


	//   ....[3]....
        /*0a28*/ 	.word	0x00003f50


	//   ....[4]....
        /*0a2c*/ 	.word	0x00004d40


	//   ....[5]....
        /*0a30*/ 	.word	0x00004d80


	//   ....[6]....
        /*0a34*/ 	.word	0x00007e20


	//   ....[7]....
        /*0a38*/ 	.word	0x00007ea0


	//   ....[8]....
        /*0a3c*/ 	.word	0x00007ed0


	//   ....[9]....
        /*0a40*/ 	.word	0x00007f00


	//----- nvinfo : EIATTR_MAX_THREADS
	.align		4
.L_49:
        /*0a44*/ 	.byte	0x04, 0x05
        /*0a46*/ 	.short	(.L_51 - .L_50)
.L_50:
        /*0a48*/ 	.word	0x00000100
        /*0a4c*/ 	.word	0x00000001
        /*0a50*/ 	.word	0x00000001


	//----- nvinfo : EIATTR_CRS_STACK_SIZE
	.align		4
.L_51:
        /*0a54*/ 	.byte	0x04, 0x1e
        /*0a56*/ 	.short	(.L_53 - .L_52)
.L_52:
        /*0a58*/ 	.word	0x00000000


	//----- nvinfo : EIATTR_CBANK_PARAM_SIZE
	.align		4
.L_53:
        /*0a5c*/ 	.byte	0x03, 0x19
        /*0a5e*/ 	.short	0x0800


	//----- nvinfo : EIATTR_PARAM_CBANK
	.align		4
        /*0a60*/ 	.byte	0x04, 0x0a
        /*0a62*/ 	.short	(.L_55 - .L_54)
	.align		4
.L_54:
        /*0a64*/ 	.word	index@(.nv.constant0._ZN7cutlass13device_kernelINS_4gemm6kernel13GemmUniversalIN4cute5tupleIJiiiiEEENS1_10collective13CollectiveMmaINS1_35MainloopSm100TmaUmmaWarpSpecializedILi14ELi2ELi4ENS5_IJNS4_1CILi1EEESB_SB_EEEEENS5_IJNSA_ILi128EEENSA_ILi80EEENSA_ILi32EEEEEENS_10bfloat16_tENS5_IJlSB_lEEESI_SJ_NS4_8TiledMMAINS4_8MMA_AtomIJNS4_20SM100_MMA_F16BF16_SSISI_SI_fLi128ELi80ELNS4_4UMMA5MajorE0ELSO_0ELNSN_7ScaleInE0ELSP_0EEEEEENS4_6LayoutISC_NS5_IJNSA_ILi0EEEST_ST_EEEEENS5_IJNS4_10UnderscoreESW_SW_EEEEENS4_13SM90_TMA_LOADENS4_14ComposedLayoutINS4_7SwizzleILi2ELi4ELi3EEENS4_18smem_ptr_flag_bitsILi16EEENSS_INS5_IJNSA_ILi8EEESG_EEENS5_IJSG_SB_EEEEEEEvNS4_8identityESZ_S19_vS1A_EENS_8epilogue10collective18CollectiveEpilogueINS1C_23Sm100TmaWarpSpecializedILi2ELi1ELi80ELb1ELb0EEEJSH_NS5_IJNSS_ISE_SB_EENSS_ISF_SB_EEEEESI_SJ_SI_SJ_NS1C_6fusion15FusionCallbacksIS1G_NS1K_17LinearCombinationISI_fSI_fLNS_15FloatRoundStyleE2EEESH_S1J_JEEENS4_5SM1004TMEM4LOAD26SM100_TMEM_LOAD_32dp32b16xESZ_NS10_INS11_ILi1ELi4ELi3EEES14_NSS_INS5_IJS15_NSA_ILi16EEEEEENS5_IJS1V_SB_EEEEEEENS4_39AutoVectorizingCopyWithAssumedAlignmentILi128EEENS4_14SM90_TMA_STOREES1Z_S21_S21_EEEvvEEEEvNT_6ParamsE)
        /*0a68*/ 	.short	0x0380
        /*0a6a*/ 	.short	0x0800


	//----- nvinfo : EIATTR_SW_WAR
	.align		4
.L_55:
        /*0a6c*/ 	.byte	0x04, 0x36
        /*0a6e*/ 	.short	(.L_57 - .L_56)
.L_56:
        /*0a70*/ 	.word	0x00000008
.L_57:


//--------------------- .nv.callgraph             --------------------------
	.section	.nv.callgraph,"",@"SHT_CUDA_CALLGRAPH"
	.align	4
	.sectionentsize	8
	.align		4
        /*0000*/ 	.word	0x00000000
	.align		4
        /*0004*/ 	.word	0xffffffff
	.align		4
        /*0008*/ 	.word	index@(_ZN7cutlass13device_kernelINS_4gemm6kernel13GemmUniversalIN4cute5tupleIJiiiiEEENS1_10collective13CollectiveMmaINS1_35MainloopSm100TmaUmmaWarpSpecializedILi14ELi2ELi4ENS5_IJNS4_1CILi1EEESB_SB_EEEEENS5_IJNSA_ILi128EEENSA_ILi80EEENSA_ILi32EEEEEENS_10bfloat16_tENS5_IJlSB_lEEESI_SJ_NS4_8TiledMMAINS4_8MMA_AtomIJNS4_20SM100_MMA_F16BF16_SSISI_SI_fLi128ELi80ELNS4_4UMMA5MajorE0ELSO_0ELNSN_7ScaleInE0ELSP_0EEEEEENS4_6LayoutISC_NS5_IJNSA_ILi0EEEST_ST_EEEEENS5_IJNS4_10UnderscoreESW_SW_EEEEENS4_13SM90_TMA_LOADENS4_14ComposedLayoutINS4_7SwizzleILi2ELi4ELi3EEENS4_18smem_ptr_flag_bitsILi16EEENSS_INS5_IJNSA_ILi8EEESG_EEENS5_IJSG_SB_EEEEEEEvNS4_8identityESZ_S19_vS1A_EENS_8epilogue10collective18CollectiveEpilogueINS1C_23Sm100TmaWarpSpecializedILi2ELi1ELi80ELb1ELb0EEEJSH_NS5_IJNSS_ISE_SB_EENSS_ISF_SB_EEEEESI_SJ_SI_SJ_NS1C_6fusion15FusionCallbacksIS1G_NS1K_17LinearCombinationISI_fSI_fLNS_15FloatRoundStyleE2EEESH_S1J_JEEENS4_5SM1004TMEM4LOAD26SM100_TMEM_LOAD_32dp32b16xESZ_NS10_INS11_ILi1ELi4ELi3EEES14_NSS_INS5_IJS15_NSA_ILi16EEEEEENS5_IJS1V_SB_EEEEEEENS4_39AutoVectorizingCopyWithAssumedAlignmentILi128EEENS4_14SM90_TMA_STOREES1Z_S21_S21_EEEvvEEEEvNT_6ParamsE)
	.align		4
        /*000c*/ 	.word	index@(__assertfail)
	.align		4
        /*0010*/ 	.word	0x00000000
	.align		4
        /*0014*/ 	.word	0xfffffffe
	.align		4
        /*0018*/ 	.word	0x00000000
	.align		4
        /*001c*/ 	.word	0xfffffffd
	.align		4
        /*0020*/ 	.word	0x00000000
	.align		4
        /*0024*/ 	.word	0xfffffffc


//--------------------- .nv.constant4             --------------------------
	.section	.nv.constant4,"a",@progbits
	.align	8
	.align		8
.nv.constant4:
        /*0000*/ 	.dword	__assertfail
	.align		8
        /*0008*/ 	.dword	__unnamed_1
	.align		8
        /*0010*/ 	.dword	__unnamed_2
	.align		8
        /*0018*/ 	.dword	_ZN39_INTERNAL_03392f1b_4_k_cu_cb3fcd57_89784cuda3std3__45__cpo5beginE
	.align		8
        /*0020*/ 	.dword	_ZN39_INTERNAL_03392f1b_4_k_cu_cb3fcd57_89784cuda3std3__45__cpo3endE
	.align		8
        /*0028*/ 	.dword	_ZN39_INTERNAL_03392f1b_4_k_cu_cb3fcd57_89784cuda3std3__45__cpo6cbeginE
	.align		8
        /*0030*/ 	.dword	_ZN39_INTERNAL_03392f1b_4_k_cu_cb3fcd57_89784cuda3std3__45__cpo4cendE
	.align		8
        /*0038*/ 	.dword	_ZN39_INTERNAL_03392f1b_4_k_cu_cb3fcd57_89784cuda3std3__441_GLOBAL__N__03392f1b_4_k_cu_cb3fcd57_89786ignoreE
	.align		8
        /*0040*/ 	.dword	_ZN39_INTERNAL_03392f1b_4_k_cu_cb3fcd57_89784cuda3std3__419piecewise_constructE
	.align		8
        /*0048*/ 	.dword	_ZN39_INTERNAL_03392f1b_4_k_cu_cb3fcd57_89784cuda3std3__48in_placeE
	.align		8
        /*0050*/ 	.dword	_ZN39_INTERNAL_03392f1b_4_k_cu_cb3fcd57_89784cuda3std6ranges3__45__cpo4swapE
	.align		8
        /*0058*/ 	.dword	_ZN39_INTERNAL_03392f1b_4_k_cu_cb3fcd57_89784cuda3std6ranges3__45__cpo9iter_moveE
	.align		8
        /*0060*/ 	.dword	_ZN39_INTERNAL_03392f1b_4_k_cu_cb3fcd57_89784cute7productE
	.align		8
        /*0068*/ 	.dword	_ZN39_INTERNAL_03392f1b_4_k_cu_cb3fcd57_89784cute1_E
	.align		8
        /*0070*/ 	.dword	$str$25
	.align		8
        /*0078*/ 	.dword	$str$26
	.align		8
        /*0080*/ 	.dword	$str$27
	.align		8
        /*0088*/ 	.dword	$str$28


//--------------------- .text._ZN7cutlass13device_kernelINS_4gemm6kernel13GemmUniversalIN4cute5tupleIJiiiiEEENS1_10collective13CollectiveMmaINS1_35MainloopSm100TmaUmmaWarpSpecializedILi14ELi2ELi4ENS5_IJNS4_1CILi1EEESB_SB_EEEEENS5_IJNSA_ILi128EEENSA_ILi80EEENSA_ILi32EEEEEENS_10bfloat16_tENS5_IJlSB_lEEESI_SJ_NS4_8TiledMMAINS4_8MMA_AtomIJNS4_20SM100_MMA_F16BF16_SSISI_SI_fLi128ELi80ELNS4_4UMMA5MajorE0ELSO_0ELNSN_7ScaleInE0ELSP_0EEEEEENS4_6LayoutISC_NS5_IJNSA_ILi0EEEST_ST_EEEEENS5_IJNS4_10UnderscoreESW_SW_EEEEENS4_13SM90_TMA_LOADENS4_14ComposedLayoutINS4_7SwizzleILi2ELi4ELi3EEENS4_18smem_ptr_flag_bitsILi16EEENSS_INS5_IJNSA_ILi8EEESG_EEENS5_IJSG_SB_EEEEEEEvNS4_8identityESZ_S19_vS1A_EENS_8epilogue10collective18CollectiveEpilogueINS1C_23Sm100TmaWarpSpecializedILi2ELi1ELi80ELb1ELb0EEEJSH_NS5_IJNSS_ISE_SB_EENSS_ISF_SB_EEEEESI_SJ_SI_SJ_NS1C_6fusion15FusionCallbacksIS1G_NS1K_17LinearCombinationISI_fSI_fLNS_15FloatRoundStyleE2EEESH_S1J_JEEENS4_5SM1004TMEM4LOAD26SM100_TMEM_LOAD_32dp32b16xESZ_NS10_INS11_ILi1ELi4ELi3EEES14_NSS_INS5_IJS15_NSA_ILi16EEEEEENS5_IJS1V_SB_EEEEEEENS4_39AutoVectorizingCopyWithAssumedAlignmentILi128EEENS4_14SM90_TMA_STOREES1Z_S21_S21_EEEvvEEEEvNT_6ParamsE --------------------------
	.section	.text._ZN7cutlass13device_kernelINS_4gemm6kernel13GemmUniversalIN4cute5tupleIJiiiiEEENS1_10collective13CollectiveMmaINS1_35MainloopSm100TmaUmmaWarpSpecializedILi14ELi2ELi4ENS5_IJNS4_1CILi1EEESB_SB_EEEEENS5_IJNSA_ILi128EEENSA_ILi80EEENSA_ILi32EEEEEENS_10bfloat16_tENS5_IJlSB_lEEESI_SJ_NS4_8TiledMMAINS4_8MMA_AtomIJNS4_20SM100_MMA_F16BF16_SSISI_SI_fLi128ELi80ELNS4_4UMMA5MajorE0ELSO_0ELNSN_7ScaleInE0ELSP_0EEEEEENS4_6LayoutISC_NS5_IJNSA_ILi0EEEST_ST_EEEEENS5_IJNS4_10UnderscoreESW_SW_EEEEENS4_13SM90_TMA_LOADENS4_14ComposedLayoutINS4_7SwizzleILi2ELi4ELi3EEENS4_18smem_ptr_flag_bitsILi16EEENSS_INS5_IJNSA_ILi8EEESG_EEENS5_IJSG_SB_EEEEEEEvNS4_8identityESZ_S19_vS1A_EENS_8epilogue10collective18CollectiveEpilogueINS1C_23Sm100TmaWarpSpecializedILi2ELi1ELi80ELb1ELb0EEEJSH_NS5_IJNSS_ISE_SB_EENSS_ISF_SB_EEEEESI_SJ_SI_SJ_NS1C_6fusion15FusionCallbacksIS1G_NS1K_17LinearCombinationISI_fSI_fLNS_15FloatRoundStyleE2EEESH_S1J_JEEENS4_5SM1004TMEM4LOAD26SM100_TMEM_LOAD_32dp32b16xESZ_NS10_INS11_ILi1ELi4ELi3EEES14_NSS_INS5_IJS15_NSA_ILi16EEEEEENS5_IJS1V_SB_EEEEEEENS4_39AutoVectorizingCopyWithAssumedAlignmentILi128EEENS4_14SM90_TMA_STOREES1Z_S21_S21_EEEvvEEEEvNT_6ParamsE,"ax",@progbits
	.align	128
.text._ZN7cutlass13device_kernelINS_4gemm6kernel13GemmUniversalIN4cute5tupleIJiiiiEEENS1_10collective13CollectiveMmaINS1_35MainloopSm100TmaUmmaWarpSpecializedILi14ELi2ELi4ENS5_IJNS4_1CILi1EEESB_SB_EEEEENS5_IJNSA_ILi128EEENSA_ILi80EEENSA_ILi32EEEEEENS_10bfloat16_tENS5_IJlSB_lEEESI_SJ_NS4_8TiledMMAINS4_8MMA_AtomIJNS4_20SM100_MMA_F16BF16_SSISI_SI_fLi128ELi80ELNS4_4UMMA5MajorE0ELSO_0ELNSN_7ScaleInE0ELSP_0EEEEEENS4_6LayoutISC_NS5_IJNSA_ILi0EEEST_ST_EEEEENS5_IJNS4_10UnderscoreESW_SW_EEEEENS4_13SM90_TMA_LOADENS4_14ComposedLayoutINS4_7SwizzleILi2ELi4ELi3EEENS4_18smem_ptr_flag_bitsILi16EEENSS_INS5_IJNSA_ILi8EEESG_EEENS5_IJSG_SB_EEEEEEEvNS4_8identityESZ_S19_vS1A_EENS_8epilogue10collective18CollectiveEpilogueINS1C_23Sm100TmaWarpSpecializedILi2ELi1ELi80ELb1ELb0EEEJSH_NS5_IJNSS_ISE_SB_EENSS_ISF_SB_EEEEESI_SJ_SI_SJ_NS1C_6fusion15FusionCallbacksIS1G_NS1K_17LinearCombinationISI_fSI_fLNS_15FloatRoundStyleE2EEESH_S1J_JEEENS4_5SM1004TMEM4LOAD26SM100_TMEM_LOAD_32dp32b16xESZ_NS10_INS11_ILi1ELi4ELi3EEES14_NSS_INS5_IJS15_NSA_ILi16EEEEEENS5_IJS1V_SB_EEEEEEENS4_39AutoVectorizingCopyWithAssumedAlignmentILi128EEENS4_14SM90_TMA_STOREES1Z_S21_S21_EEEvvEEEEvNT_6ParamsE:
        .type           _ZN7cutlass13device_kernelINS_4gemm6kernel13GemmUniversalIN4cute5tupleIJiiiiEEENS1_10collective13CollectiveMmaINS1_35MainloopSm100TmaUmmaWarpSpecializedILi14ELi2ELi4ENS5_IJNS4_1CILi1EEESB_SB_EEEEENS5_IJNSA_ILi128EEENSA_ILi80EEENSA_ILi32EEEEEENS_10bfloat16_tENS5_IJlSB_lEEESI_SJ_NS4_8TiledMMAINS4_8MMA_AtomIJNS4_20SM100_MMA_F16BF16_SSISI_SI_fLi128ELi80ELNS4_4UMMA5MajorE0ELSO_0ELNSN_7ScaleInE0ELSP_0EEEEEENS4_6LayoutISC_NS5_IJNSA_ILi0EEEST_ST_EEEEENS5_IJNS4_10UnderscoreESW_SW_EEEEENS4_13SM90_TMA_LOADENS4_14ComposedLayoutINS4_7SwizzleILi2ELi4ELi3EEENS4_18smem_ptr_flag_bitsILi16EEENSS_INS5_IJNSA_ILi8EEESG_EEENS5_IJSG_SB_EEEEEEEvNS4_8identityESZ_S19_vS1A_EENS_8epilogue10collective18CollectiveEpilogueINS1C_23Sm100TmaWarpSpecializedILi2ELi1ELi80ELb1ELb0EEEJSH_NS5_IJNSS_ISE_SB_EENSS_ISF_SB_EEEEESI_SJ_SI_SJ_NS1C_6fusion15FusionCallbacksIS1G_NS1K_17LinearCombinationISI_fSI_fLNS_15FloatRoundStyleE2EEESH_S1J_JEEENS4_5SM1004TMEM4LOAD26SM100_TMEM_LOAD_32dp32b16xESZ_NS10_INS11_ILi1ELi4ELi3EEES14_NSS_INS5_IJS15_NSA_ILi16EEEEEENS5_IJS1V_SB_EEEEEEENS4_39AutoVectorizingCopyWithAssumedAlignmentILi128EEENS4_14SM90_TMA_STOREES1Z_S21_S21_EEEvvEEEEvNT_6ParamsE,@function
        .size           _ZN7cutlass13device_kernelINS_4gemm6kernel13GemmUniversalIN4cute5tupleIJiiiiEEENS1_10collective13CollectiveMmaINS1_35MainloopSm100TmaUmmaWarpSpecializedILi14ELi2ELi4ENS5_IJNS4_1CILi1EEESB_SB_EEEEENS5_IJNSA_ILi128EEENSA_ILi80EEENSA_ILi32EEEEEENS_10bfloat16_tENS5_IJlSB_lEEESI_SJ_NS4_8TiledMMAINS4_8MMA_AtomIJNS4_20SM100_MMA_F16BF16_SSISI_SI_fLi128ELi80ELNS4_4UMMA5MajorE0ELSO_0ELNSN_7ScaleInE0ELSP_0EEEEEENS4_6LayoutISC_NS5_IJNSA_ILi0EEEST_ST_EEEEENS5_IJNS4_10UnderscoreESW_SW_EEEEENS4_13SM90_TMA_LOADENS4_14ComposedLayoutINS4_7SwizzleILi2ELi4ELi3EEENS4_18smem_ptr_flag_bitsILi16EEENSS_INS5_IJNSA_ILi8EEESG_EEENS5_IJSG_SB_EEEEEEEvNS4_8identityESZ_S19_vS1A_EENS_8epilogue10collective18CollectiveEpilogueINS1C_23Sm100TmaWarpSpecializedILi2ELi1ELi80ELb1ELb0EEEJSH_NS5_IJNSS_ISE_SB_EENSS_ISF_SB_EEEEESI_SJ_SI_SJ_NS1C_6fusion15FusionCallbacksIS1G_NS1K_17LinearCombinationISI_fSI_fLNS_15FloatRoundStyleE2EEESH_S1J_JEEENS4_5SM1004TMEM4LOAD26SM100_TMEM_LOAD_32dp32b16xESZ_NS10_INS11_ILi1ELi4ELi3EEES14_NSS_INS5_IJS15_NSA_ILi16EEEEEENS5_IJS1V_SB_EEEEEEENS4_39AutoVectorizingCopyWithAssumedAlignmentILi128EEENS4_14SM90_TMA_STOREES1Z_S21_S21_EEEvvEEEEvNT_6ParamsE,(.L_x_172 - _ZN7cutlass13device_kernelINS_4gemm6kernel13GemmUniversalIN4cute5tupleIJiiiiEEENS1_10collective13CollectiveMmaINS1_35MainloopSm100TmaUmmaWarpSpecializedILi14ELi2ELi4ENS5_IJNS4_1CILi1EEESB_SB_EEEEENS5_IJNSA_ILi128EEENSA_ILi80EEENSA_ILi32EEEEEENS_10bfloat16_tENS5_IJlSB_lEEESI_SJ_NS4_8TiledMMAINS4_8MMA_AtomIJNS4_20SM100_MMA_F16BF16_SSISI_SI_fLi128ELi80ELNS4_4UMMA5MajorE0ELSO_0ELNSN_7ScaleInE0ELSP_0EEEEEENS4_6LayoutISC_NS5_IJNSA_ILi0EEEST_ST_EEEEENS5_IJNS4_10UnderscoreESW_SW_EEEEENS4_13SM90_TMA_LOADENS4_14ComposedLayoutINS4_7SwizzleILi2ELi4ELi3EEENS4_18smem_ptr_flag_bitsILi16EEENSS_INS5_IJNSA_ILi8EEESG_EEENS5_IJSG_SB_EEEEEEEvNS4_8identityESZ_S19_vS1A_EENS_8epilogue10collective18CollectiveEpilogueINS1C_23Sm100TmaWarpSpecializedILi2ELi1ELi80ELb1ELb0EEEJSH_NS5_IJNSS_ISE_SB_EENSS_ISF_SB_EEEEESI_SJ_SI_SJ_NS1C_6fusion15FusionCallbacksIS1G_NS1K_17LinearCombinationISI_fSI_fLNS_15FloatRoundStyleE2EEESH_S1J_JEEENS4_5SM1004TMEM4LOAD26SM100_TMEM_LOAD_32dp32b16xESZ_NS10_INS11_ILi1ELi4ELi3EEES14_NSS_INS5_IJS15_NSA_ILi16EEEEEENS5_IJS1V_SB_EEEEEEENS4_39AutoVectorizingCopyWithAssumedAlignmentILi128EEENS4_14SM90_TMA_STOREES1Z_S21_S21_EEEvvEEEEvNT_6ParamsE)
        .other          _ZN7cutlass13device_kernelINS_4gemm6kernel13GemmUniversalIN4cute5tupleIJiiiiEEENS1_10collective13CollectiveMmaINS1_35MainloopSm100TmaUmmaWarpSpecializedILi14ELi2ELi4ENS5_IJNS4_1CILi1EEESB_SB_EEEEENS5_IJNSA_ILi128EEENSA_ILi80EEENSA_ILi32EEEEEENS_10bfloat16_tENS5_IJlSB_lEEESI_SJ_NS4_8TiledMMAINS4_8MMA_AtomIJNS4_20SM100_MMA_F16BF16_SSISI_SI_fLi128ELi80ELNS4_4UMMA5MajorE0ELSO_0ELNSN_7ScaleInE0ELSP_0EEEEEENS4_6LayoutISC_NS5_IJNSA_ILi0EEEST_ST_EEEEENS5_IJNS4_10UnderscoreESW_SW_EEEEENS4_13SM90_TMA_LOADENS4_14ComposedLayoutINS4_7SwizzleILi2ELi4ELi3EEENS4_18smem_ptr_flag_bitsILi16EEENSS_INS5_IJNSA_ILi8EEESG_EEENS5_IJSG_SB_EEEEEEEvNS4_8identityESZ_S19_vS1A_EENS_8epilogue10collective18CollectiveEpilogueINS1C_23Sm100TmaWarpSpecializedILi2ELi1ELi80ELb1ELb0EEEJSH_NS5_IJNSS_ISE_SB_EENSS_ISF_SB_EEEEESI_SJ_SI_SJ_NS1C_6fusion15FusionCallbacksIS1G_NS1K_17LinearCombinationISI_fSI_fLNS_15FloatRoundStyleE2EEESH_S1J_JEEENS4_5SM1004TMEM4LOAD26SM100_TMEM_LOAD_32dp32b16xESZ_NS10_INS11_ILi1ELi4ELi3EEES14_NSS_INS5_IJS15_NSA_ILi16EEEEEENS5_IJS1V_SB_EEEEEEENS4_39AutoVectorizingCopyWithAssumedAlignmentILi128EEENS4_14SM90_TMA_STOREES1Z_S21_S21_EEEvvEEEEvNT_6ParamsE,@"STO_CUDA_ENTRY STV_DEFAULT"
_ZN7cutlass13device_kernelINS_4gemm6kernel13GemmUniversalIN4cute5tupleIJiiiiEEENS1_10collective13CollectiveMmaINS1_35MainloopSm100TmaUmmaWarpSpecializedILi14ELi2ELi4ENS5_IJNS4_1CILi1EEESB_SB_EEEEENS5_IJNSA_ILi128EEENSA_ILi80EEENSA_ILi32EEEEEENS_10bfloat16_tENS5_IJlSB_lEEESI_SJ_NS4_8TiledMMAINS4_8MMA_AtomIJNS4_20SM100_MMA_F16BF16_SSISI_SI_fLi128ELi80ELNS4_4UMMA5MajorE0ELSO_0ELNSN_7ScaleInE0ELSP_0EEEEEENS4_6LayoutISC_NS5_IJNSA_ILi0EEEST_ST_EEEEENS5_IJNS4_10UnderscoreESW_SW_EEEEENS4_13SM90_TMA_LOADENS4_14ComposedLayoutINS4_7SwizzleILi2ELi4ELi3EEENS4_18smem_ptr_flag_bitsILi16EEENSS_INS5_IJNSA_ILi8EEESG_EEENS5_IJSG_SB_EEEEEEEvNS4_8identityESZ_S19_vS1A_EENS_8epilogue10collective18CollectiveEpilogueINS1C_23Sm100TmaWarpSpecializedILi2ELi1ELi80ELb1ELb0EEEJSH_NS5_IJNSS_ISE_SB_EENSS_ISF_SB_EEEEESI_SJ_SI_SJ_NS1C_6fusion15FusionCallbacksIS1G_NS1K_17LinearCombinationISI_fSI_fLNS_15FloatRoundStyleE2EEESH_S1J_JEEENS4_5SM1004TMEM4LOAD26SM100_TMEM_LOAD_32dp32b16xESZ_NS10_INS11_ILi1ELi4ELi3EEES14_NSS_INS5_IJS15_NSA_ILi16EEEEEENS5_IJS1V_SB_EEEEEEENS4_39AutoVectorizingCopyWithAssumedAlignmentILi128EEENS4_14SM90_TMA_STOREES1Z_S21_S21_EEEvvEEEEvNT_6ParamsE:
[----:B------:R-:W1:Y:S01]  /*0000*/  LDC R1, c[0x0][0x37c] ;  /* 0x0000df00ff017b82 */ /* 0x000e620000000800 */
[----:B------:R-:W2:Y:S01]  /*0010*/  S2R R218, SR_TID.X ;  /* 0x0000000000da7919 */ /* 0x000ea20000002100 */
[----:B------:R-:W3:Y:S01]  /*0020*/  LDCU.64 UR4, c[0x0][0x890] ;  /* 0x00011200ff0477ac */ /* 0x000ee20008000a00 */
[----:B------:R-:W-:Y:S02]  /*0030*/  PRMT R206, RZ, 0x7610, R206 ;  /* 0x00007610ffce7816 */ /* 0x000fe400000000ce */
[----:B------:R-:W-:Y:S01]  /*0040*/  ELECT P5, URZ, PT ;  /* 0x0000000000ff782f */ /* 0x000fe200038a0000 */
[----:B------:R-:W4:Y:S01]  /*0050*/  LDCU.64 UR46, c[0x0][0x358] ;  /* 0x00006b00ff2e77ac */ /* 0x000f220008000a00 */
[----:B---3--:R-:W-:-:S04]  /*0060*/  UISETP.NE.U32.AND UP0, UPT, UR4, URZ, UPT ;  /* 0x000000ff0400728c */ /* 0x008fc8000bf05070 */
[----:B------:R-:W-:Y:S01]  /*0070*/  UISETP.NE.AND.EX UP0, UPT, UR5, URZ, UPT, UP0 ;  /* 0x000000ff0500728c */ /* 0x000fe2000bf05300 */
[----:B--2---:R-:W-:-:S05]  /*0080*/  SHF.R.U32.HI R211, RZ, 0x5, R218 ;  /* 0x00000005ffd37819 */ /* 0x004fca00000116da */
[----:B------:R-:W2:Y:S02]  /*0090*/  SHFL.IDX PT, R0, R211, RZ, 0x1f ;  /* 0x00001fffd3007589 */ /* 0x000ea400000e0000 */
[----:B--2---:R-:W-:Y:S01]  /*00a0*/  R2UR UR8, R0 ;  /* 0x00000000000872ca */ /* 0x004fe200000e0000 */
[----:B-1--4-:R-:W-:-:S14]  /*00b0*/  BRA.U UP0, `(.L_x_0) ;  /* 0x00000001002c7547 */ /* 0x012fdc000b800000 */
[----:B------:R-:W1:Y:S02]  /*00c0*/  LDCU.64 UR6, c[0x0][0x888] ;  /* 0x00011100ff0677ac */ /* 0x000e640008000a00 */
[----:B-1----:R-:W-:-:S04]  /*00d0*/  UISETP.NE.U32.AND UP0, UPT, UR6, URZ, UPT ;  /* 0x000000ff0600728c */ /* 0x002fc8000bf05070 */
[----:B------:R-:W-:-:S09]  /*00e0*/  UISETP.NE.AND.EX UP0, UPT, UR7, URZ, UPT, UP0 ;  /* 0x000000ff0700728c */ /* 0x000fd2000bf05300 */
[----:B------:R-:W-:Y:S05]  /*00f0*/  BRA.U !UP0, `(.L_x_1) ;  /* 0x0000000108107547 */ /* 0x000fea000b800000 */
[----:B------:R-:W1:Y:S02]  /*0100*/  LDC.64 R2, c[0x0][0x888] ;  /* 0x00022200ff027b82 */ /* 0x000e640000000a00 */
[----:B-1----:R1:W5:Y:S01]  /*0110*/  LDG.E R101, desc[UR46][R2.64] ;  /* 0x0000002e02657981 */ /* 0x002362000c1e1900 */
[----:B------:R-:W-:Y:S01]  /*0120*/  HFMA2 R206, -RZ, RZ, 0, 5.9604644775390625e-08 ;  /* 0x00000001ffce7431 */ /* 0x000fe200000001ff */
[----:B------:R-:W-:Y:S05]  /*0130*/  BRA `(.L_x_0) ;  /* 0x00000000000c7947 */ /* 0x000fea0003800000 */
.L_x_1:
[----:B------:R-:W1:Y:S01]  /*0140*/  LDCU UR6, c[0x0][0x880] ;  /* 0x00011000ff0677ac */ /* 0x000e620008000800 */
[----:B------:R-:W-:Y:S01]  /*0150*/  HFMA2 R206, -RZ, RZ, 0, 5.9604644775390625e-08 ;  /* 0x00000001ffce7431 */ /* 0x000fe200000001ff */
[----:B-1----:R-:W-:-:S07]  /*0160*/  MOV R101, UR6 ;  /* 0x0000000600657c02 */ /* 0x002fce0008000f00 */
.L_x_0:
[----:B------:R-:W2:Y:S02]  /*0170*/  LDCU.64 UR6, c[0x0][0x8b0] ;  /* 0x00011600ff0677ac */ /* 0x000ea40008000a00 */
[----:B--2---:R-:W-:-:S04]  /*0180*/  UISETP.NE.U32.AND UP0, UPT, UR6, URZ, UPT ;  /* 0x000000ff0600728c */ /* 0x004fc8000bf05070 */
[----:B------:R-:W-:-:S09]  /*0190*/  UISETP.NE.AND.EX UP0, UPT, UR7, URZ, UPT, UP0 ;  /* 0x000000ff0700728c */ /* 0x000fd2000bf05300 */
[----:B------:R-:W-:Y:S05]  /*01a0*/  BRA.U UP0, `(.L_x_2) ;  /* 0x0000000100247547 */ /* 0x000fea000b800000 */
[----:B------:R-:W2:Y:S02]  /*01b0*/  LDCU.64 UR6, c[0x0][0x8a8] ;  /* 0x00011500ff0677ac */ /* 0x000ea40008000a00 */
[----:B--2---:R-:W-:-:S04]  /*01c0*/  UISETP.NE.U32.AND UP0, UPT, UR6, URZ, UPT ;  /* 0x000000ff0600728c */ /* 0x004fc8000bf05070 */
[----:B------:R-:W-:-:S09]  /*01d0*/  UISETP.NE.AND.EX UP0, UPT, UR7, URZ, UPT, UP0 ;  /* 0x000000ff0700728c */ /* 0x000fd2000bf05300 */
[----:B------:R-:W-:Y:S05]  /*01e0*/  BRA.U !UP0, `(.L_x_3) ;  /* 0x00000001080c7547 */ /* 0x000fea000b800000 */
[----:B------:R-:W2:Y:S02]  /*01f0*/  LDC.64 R96, c[0x0][0x8a8] ;  /* 0x00022a00ff607b82 */ /* 0x000ea40000000a00 */
[----:B--2---:R2:W5:Y:S01]  /*0200*/  LDG.E R96, desc[UR46][R96.64] ;  /* 0x0000002e60607981 */ /* 0x004562000c1e1900 */
[----:B------:R-:W-:Y:S05]  /*0210*/  BRA `(.L_x_2) ;  /* 0x0000000000087947 */ /* 0x000fea0003800000 */
.L_x_3:
[----:B------:R-:W2:Y:S02]  /*0220*/  LDCU UR6, c[0x0][0x8a0] ;  /* 0x00011400ff0677ac */ /* 0x000ea40008000800 */
[----:B--2---:R-:W-:Y:S02]  /*0230*/  MOV R96, UR6 ;  /* 0x0000000600607c02 */ /* 0x004fe40008000f00 */
.L_x_2:
[----:B------:R-:W-:Y:S01]  /*0240*/  IMAD.U32 R0, RZ, RZ, UR8 ;  /* 0x00000008ff007e24 */ /* 0x000fe2000f8e00ff */
[----:B------:R-:W-:Y:S04]  /*0250*/  BSSY.RECONVERGENT B0, `(.L_x_4) ;  /* 0x000000c000007945 */ /* 0x000fe80003800200 */
[C---:B------:R-:W-:Y:S02]  /*0260*/  ISETP.NE.OR P1, PT, R0.reuse, 0x1, !P5 ;  /* 0x000000010000780c */ /* 0x040fe40006f25670 */
[----:B------:R-:W-:-:S11]  /*0270*/  ISETP.NE.OR P0, PT, R0, 0x3, !P5 ;  /* 0x000000030000780c */ /* 0x000fd60006f05670 */
[----:B------:R-:W-:Y:S05]  /*0280*/  @P1 BRA `(.L_x_5) ;  /* 0x0000000000201947 */ /* 0x000fea0003800000 */
[----:B------:R-:W3:Y:S02]  /*0290*/  LDCU.64 UR6, c[0x0][0x348] ;  /* 0x00006900ff0677ac */ /* 0x000ee40008000a00 */
[----:B---3--:R-:W-:Y:S02]  /*02a0*/  UIADD3 UR10, UP1, UPT, UR6, 0x80, URZ ;  /* 0x00000080060a7890 */ /* 0x008fe4000ff3e0ff */
[----:B------:R-:W-:Y:S02]  /*02b0*/  UIADD3 UR6, UP0, UPT, UR6, 0x180, URZ ;  /* 0x0000018006067890 */ /* 0x000fe4000ff1e0ff */
[----:B------:R-:W-:Y:S02]  /*02c0*/  UIADD3.X UR11, UPT, UPT, URZ, UR7, URZ, UP1, !UPT ;  /* 0x00000007ff0b7290 */ /* 0x000fe40008ffe4ff */
[----:B------:R-:W-:-:S07]  /*02d0*/  UIADD3.X UR7, UPT, UPT, URZ, UR7, URZ, UP0, !UPT ;  /* 0x00000007ff077290 */ /* 0x000fce00087fe4ff */
[----:B------:R3:W-:Y:S02]  /*02e0*/  UTMACCTL.PF [UR10] ;  /* 0x000000000a0079b9 */ /* 0x0007e40008040000 */
[----:B------:R3:W-:Y:S02]  /*02f0*/  UTMACCTL.PF [UR6] ;  /* 0x00000000060079b9 */ /* 0x0007e40008040000 */
[----:B---3--:R-:W-:Y:S01]  /*0300*/  NOP ;  /* 0x0000000000007918 */ /* 0x008fe20000000000 */
.L_x_5:
[----:B------:R-:W-:Y:S05]  /*0310*/  BSYNC.RECONVERGENT B0 ;  /* 0x0000000000007941 */ /* 0x000fea0003800200 */
.L_x_4:
[----:B------:R-:W-:Y:S04]  /*0320*/  BSSY.RECONVERGENT B0, `(.L_x_6) ;  /* 0x000000a000007945 */ /* 0x000fe80003800200 */
        /* <DEDUP_REMOVED lines=9> */
.L_x_7:
[----:B------:R-:W-:Y:S05]  /*03c0*/  BSYNC.RECONVERGENT B0 ;  /* 0x0000000000007941 */ /* 0x000fea0003800200 */
.L_x_6:
[----:B------:R-:W3:Y:S01]  /*03d0*/  LDCU.64 UR6, c[0x0][0x888] ;  /* 0x00011100ff0677ac */ /* 0x000ee20008000a00 */
[----:B------:R-:W-:Y:S02]  /*03e0*/  UISETP.EQ.U32.AND UP1, UPT, UR4, URZ, UPT ;  /* 0x000000ff0400728c */ /* 0x000fe4000bf22070 */
[----:B------:R-:W-:Y:S02]  /*03f0*/  UPLOP3.LUT UP2, UPT, UPT, UPT, UPT, 0x80, 0x8 ;  /* 0x000000000008789c */ /* 0x000fe40003f4f070 */
[----:B---3--:R-:W-:-:S04]  /*0400*/  UISETP.NE.U32.AND UP0, UPT, UR6, URZ, UPT ;  /* 0x000000ff0600728c */ /* 0x008fc8000bf05070 */
[----:B------:R-:W-:-:S04]  /*0410*/  UISETP.NE.AND.EX UP0, UPT, UR7, URZ, UPT, UP0 ;  /* 0x000000ff0700728c */ /* 0x000fc8000bf05300 */
[----:B------:R-:W-:-:S04]  /*0420*/  UISETP.EQ.OR.EX UP3, UPT, UR5, URZ, !UP0, UP1 ;  /* 0x000000ff0500728c */ /* 0x000fc8000c762710 */
[----:B------:R-:W-:-:S05]  /*0430*/  UP2UR UR42, UPR, URZ, 0x8 ;  /* 0x00000008ff2a7883 */ /* 0x000fca0008000000 */
[----:B------:R-:W-:Y:S07]  /*0440*/  BRA.U !UP3, `(.L_x_8) ;  /* 0x000000010b207547 */ /* 0x000fee000b800000 */
[----:B------:R-:W-:Y:S01]  /*0450*/  UISETP.NE.U32.AND UP2, UPT, UR4, URZ, UPT ;  /* 0x000000ff0400728c */ /* 0x000fe2000bf45070 */
[----:B-----5:R-:W-:Y:S01]  /*0460*/  FSETP.NEU.AND P0, PT, R101, RZ, PT ;  /* 0x000000ff6500720b */ /* 0x020fe20003f0d000 */
[----:B------:R-:W-:Y:S02]  /*0470*/  USEL UR4, URZ, 0xffffffff, UP0 ;  /* 0xffffffffff047887 */ /* 0x000fe40008000000 */
[----:B------:R-:W-:-:S10]  /*0480*/  UISETP.NE.AND.EX UP2, UPT, UR5, URZ, UPT, UP2 ;  /* 0x000000ff0500728c */ /* 0x000fd4000bf45320 */
[----:B------:R-:W-:Y:S01]  /*0490*/  VOTEU.ANY UP1, P0 ;  /* 0x0000000000ff7886 */ /* 0x000fe20000020100 */
[----:B------:R-:W-:-:S04]  /*04a0*/  @!UP2 USEL UR4, URZ, 0xffffffff, UP1 ;  /* 0xffffffffff04a887 */ /* 0x000fc80008800000 */
[----:B------:R-:W-:-:S04]  /*04b0*/  ULOP3.LUT UR4, UR4, 0x1, URZ, 0xc0, !UPT ;  /* 0x0000000104047892 */ /* 0x000fc8000f8ec0ff */
[----:B------:R-:W-:-:S11]  /*04c0*/  UISETP.NE.U32.AND UP2, UPT, UR4, 0x1, UPT ;  /* 0x000000010400788c */ /* 0x000fd6000bf45070 */
.L_x_8:
[----:B-1----:R-:W1:Y:S01]  /*04d0*/  SHFL.IDX PT, R2, R211, RZ, 0x1f ;  /* 0x00001fffd3027589 */ /* 0x002e6200000e0000 */
[----:B------:R-:W-:-:S04]  /*04e0*/  UISETP.NE.AND UP1, UPT, UR8, 0x2, UPT ;  /* 0x000000020800788c */ /* 0x000fc8000bf25270 */
[----:B------:R-:W-:Y:S01]  /*04f0*/  USEL UR7, URZ, 0x1, UP1 ;  /* 0x00000001ff077887 */ /* 0x000fe20008800000 */
[----:B-1----:R-:W-:-:S13]  /*0500*/  ISETP.NE.AND P0, PT, R2, RZ, PT ;  /* 0x000000ff0200720c */ /* 0x002fda0003f05270 */
[----:B------:R-:W-:Y:S05]  /*0510*/  @P0 BRA `(.L_x_9) ;  /* 0x0000000000a40947 */ /* 0x000fea0003800000 */
[----:B------:R-:W-:Y:S01]  /*0520*/  ELECT P0, URZ, PT ;  /* 0x0000000000ff782f */ /* 0x000fe20003800000 */
[----:B------:R-:W-:-:S12]  /*0530*/  BSSY.RECONVERGENT B0, `(.L_x_9) ;  /* 0x0000027000007945 */ /* 0x000fd80003800200 */
[----:B------:R-:W-:Y:S05]  /*0540*/  @!P0 BRA `(.L_x_10) ;  /* 0x0000000000948947 */ /* 0x000fea0003800000 */
[----:B------:R-:W1:Y:S01]  /*0550*/  S2UR UR5, SR_CgaCtaId ;  /* 0x00000000000579c3 */ /* 0x000e620000008800 */
[----:B------:R-:W-:Y:S01]  /*0560*/  UMOV UR6, 0x400 ;  /* 0x0000040000067882 */ /* 0x000fe20000000000 */
[----:B------:R-:W-:Y:S02]  /*0570*/  UMOV UR4, 0x1 ;  /* 0x0000000100047882 */ /* 0x000fe40000000000 */
[----:B------:R-:W-:-:S04]  /*0580*/  UIADD3 UR10, UPT, UPT, -UR4, 0x100000, URZ ;  /* 0x00100000040a7890 */ /* 0x000fc8000fffe1ff */
[----:B------:R-:W-:Y:S02]  /*0590*/  USHF.L.U32 UR11, UR10, 0xb, URZ ;  /* 0x0000000b0a0b7899 */ /* 0x000fe400080006ff */
[----:B------:R-:W-:Y:S02]  /*05a0*/  USHF.L.U32 UR10, UR10, 0x1, URZ ;  /* 0x000000010a0a7899 */ /* 0x000fe400080006ff */
[----:B-1----:R-:W-:Y:S01]  /*05b0*/  ULEA UR5, UR5, UR6, 0x18 ;  /* 0x0000000605057291 */ /* 0x002fe2000f8ec0ff */
[----:B------:R-:W1:Y:S11]  /*05c0*/  FENCE.VIEW.ASYNC.S ;  /* 0x00000000000073c6 */ /* 0x000e760000000000 */
[----:B-1----:R1:W3:Y:S01]  /*05d0*/  SYNCS.EXCH.64 URZ, [UR5], UR10 ;  /* 0x0000000a05ff75b2 */ /* 0x0022e20008000100 */
[----:B------:R1:W4:Y:S01]  /*05e0*/  SYNCS.EXCH.64 URZ, [UR5+0x70], UR10 ;  /* 0x0000700a05ff75b2 */ /* 0x0003220008000100 */
[----:B------:R1:W1:Y:S01]  /*05f0*/  SYNCS.EXCH.64 URZ, [UR5+0x8], UR10 ;  /* 0x0000080a05ff75b2 */ /* 0x0002620008000100 */
        /* <DEDUP_REMOVED lines=25> */
[----:B---34-:R-:W-:Y:S01]  /*0790*/  NOP ;  /* 0x0000000000007918 */ /* 0x018fe20000000000 */
.L_x_10:
[----:B-1----:R-:W-:Y:S05]  /*07a0*/  BSYNC.RECONVERGENT B0 ;  /* 0x0000000000007941 */ /* 0x002fea0003800200 */
.L_x_9:
[----:B------:R-:W1:Y:S01]  /*07b0*/  SHFL.IDX PT, R2, R211, RZ, 0x1f ;  /* 0x00001fffd3027589 */ /* 0x000e6200000e0000 */
[----:B------:R-:W-:Y:S01]  /*07c0*/  NOP ;  /* 0x0000000000007918 */ /* 0x000fe20000000000 */
[----:B-1----:R-:W-:-:S13]  /*07d0*/  ISETP.NE.AND P0, PT, R2, 0x1, PT ;  /* 0x000000010200780c */ /* 0x002fda0003f05270 */
[----:B------:R-:W-:Y:S05]  /*07e0*/  @P0 BRA `(.L_x_11) ;  /* 0x0000000000480947 */ /* 0x000fea0003800000 */
[----:B------:R-:W1:Y:S01]  /*07f0*/  S2UR UR6, SR_CgaCtaId ;  /* 0x00000000000679c3 */ /* 0x000e620000008800 */
[----:B------:R-:W-:Y:S01]  /*0800*/  UMOV UR9, 0x400 ;  /* 0x0000040000097882 */ /* 0x000fe20000000000 */
[----:B------:R-:W-:Y:S01]  /*0810*/  UMOV UR5, 0x20 ;  /* 0x0000002000057882 */ /* 0x000fe20000000000 */
[----:B------:R-:W-:Y:S01]  /*0820*/  UMOV UR4, 0x80 ;  /* 0x0000008000047882 */ /* 0x000fe20000000000 */
[----:B------:R-:W-:-:S04]  /*0830*/  UIADD3 UR10, UPT, UPT, -UR5, 0x100000, URZ ;  /* 0x00100000050a7890 */ /* 0x000fc8000fffe1ff */
[----:B------:R-:W-:Y:S02]  /*0840*/  USHF.L.U32 UR11, UR10, 0xb, URZ ;  /* 0x0000000b0a0b7899 */ /* 0x000fe400080006ff */
[----:B------:R-:W-:Y:S02]  /*0850*/  USHF.L.U32 UR10, UR10, 0x1, URZ ;  /* 0x000000010a0a7899 */ /* 0x000fe400080006ff */
[----:B------:R-:W-:-:S04]  /*0860*/  UIADD3 UR4, UPT, UPT, -UR4, 0x100000, URZ ;  /* 0x0010000004047890 */ /* 0x000fc8000fffe1ff */
[----:B------:R-:W-:Y:S02]  /*0870*/  USHF.L.U32 UR5, UR4, 0xb, URZ ;  /* 0x0000000b04057899 */ /* 0x000fe400080006ff */
[----:B------:R-:W-:Y:S01]  /*0880*/  USHF.L.U32 UR4, UR4, 0x1, URZ ;  /* 0x0000000104047899 */ /* 0x000fe200080006ff */
[----:B------:R-:W-:Y:S01]  /*0890*/  ELECT P0, URZ, PT ;  /* 0x0000000000ff782f */ /* 0x000fe20003800000 */
[----:B-1----:R-:W-:Y:S01]  /*08a0*/  ULEA UR6, UR6, UR9, 0x18 ;  /* 0x0000000906067291 */ /* 0x002fe2000f8ec0ff */
[----:B------:R-:W1:Y:S11]  /*08b0*/  FENCE.VIEW.ASYNC.S ;  /* 0x00000000000073c6 */ /* 0x000e760000000000 */
[----:B-1----:R1:W3:Y:S01]  /*08c0*/  SYNCS.EXCH.64 URZ, [UR6+0xe0], UR10 ;  /* 0x0000e00a06ff75b2 */ /* 0x0022e20008000100 */
[----:B------:R1:W4:Y:S01]  /*08d0*/  SYNCS.EXCH.64 URZ, [UR6+0xf0], UR4 ;  /* 0x0000f00406ff75b2 */ /* 0x0003220008000100 */
[----:B------:R1:W1:Y:S01]  /*08e0*/  SYNCS.EXCH.64 URZ, [UR6+0xe8], UR10 ;  /* 0x0000e80a06ff75b2 */ /* 0x0002620008000100 */
[----:B------:R1:W1:Y:S01]  /*08f0*/  SYNCS.EXCH.64 URZ, [UR6+0xf8], UR4 ;  /* 0x0000f80406ff75b2 */ /* 0x0002620008000100 */
[----:B------:R-:W-:Y:S01]  /*0900*/  NOP ;  /* 0x0000000000007918 */ /* 0x000fe20000000000 */
.L_x_11:
[----:B------:R-:W2:Y:S01]  /*0910*/  SHFL.IDX PT, R2, R211, RZ, 0x1f ;  /* 0x00001fffd3027589 */ /* 0x000ea200000e0000 */
[----:B------:R-:W-:Y:S01]  /*0920*/  NOP ;  /* 0x0000000000007918 */ /* 0x000fe20000000000 */
[----:B--2---:R-:W-:-:S13]  /*0930*/  ISETP.NE.AND P0, PT, R2, 0x3, PT ;  /* 0x000000030200780c */ /* 0x004fda0003f05270 */
[----:B------:R-:W-:Y:S05]  /*0940*/  @P0 BRA `(.L_x_12) ;  /* 0x0000000000300947 */ /* 0x000fea0003800000 */
[----:B-1----:R-:W1:Y:S01]  /*0950*/  S2UR UR5, SR_CgaCtaId ;  /* 0x00000000000579c3 */ /* 0x002e620000008800 */
[----:B------:R-:W-:Y:S01]  /*0960*/  UMOV UR6, 0x400 ;  /* 0x0000040000067882 */ /* 0x000fe20000000000 */
[----:B------:R-:W-:Y:S01]  /*0970*/  UMOV UR4, 0x20 ;  /* 0x0000002000047882 */ /* 0x000fe20000000000 */
[----:B------:R-:W-:Y:S01]  /*0980*/  ELECT P0, URZ, PT ;  /* 0x0000000000ff782f */ /* 0x000fe20003800000 */
[----:B------:R-:W-:-:S04]  /*0990*/  UIADD3 UR10, UPT, UPT, -UR4, 0x100000, URZ ;  /* 0x00100000040a7890 */ /* 0x000fc8000fffe1ff */
[----:B------:R-:W-:Y:S02]  /*09a0*/  USHF.L.U32 UR11, UR10, 0xb, URZ ;  /* 0x0000000b0a0b7899 */ /* 0x000fe400080006ff */
[----:B------:R-:W-:Y:S02]  /*09b0*/  USHF.L.U32 UR10, UR10, 0x1, URZ ;  /* 0x000000010a0a7899 */ /* 0x000fe400080006ff */
[----:B-1----:R-:W-:Y:S01]  /*09c0*/  ULEA UR5, UR5, UR6, 0x18 ;  /* 0x0000000605057291 */ /* 0x002fe2000f8ec0ff */
[----:B------:R-:W1:Y:S11]  /*09d0*/  FENCE.VIEW.ASYNC.S ;  /* 0x00000000000073c6 */ /* 0x000e760000000000 */
[----:B-1----:R2:W1:Y:S01]  /*09e0*/  SYNCS.EXCH.64 URZ, [UR5+0x100], UR10 ;  /* 0x0001000a05ff75b2 */ /* 0x0024620008000100 */
[----:B------:R2:W1:Y:S02]  /*09f0*/  SYNCS.EXCH.64 URZ, [UR5+0x108], UR10 ;  /* 0x0001080a05ff75b2 */ /* 0x0004640008000100 */
[----:B--2---:R-:W-:Y:S01]  /*0a00*/  NOP ;  /* 0x0000000000007918 */ /* 0x004fe20000000000 */
.L_x_12:
[----:B------:R-:W2:Y:S01]  /*0a10*/  SHFL.IDX PT, R2, R211, RZ, 0x1f ;  /* 0x00001fffd3027589 */ /* 0x000ea200000e0000 */
[----:B------:R-:W-:Y:S01]  /*0a20*/  NOP ;  /* 0x0000000000007918 */ /* 0x000fe20000000000 */
[----:B--2---:R-:W-:-:S13]  /*0a30*/  ISETP.NE.AND P0, PT, R2, 0x4, PT ;  /* 0x000000040200780c */ /* 0x004fda0003f05270 */
[----:B------:R-:W-:Y:S05]  /*0a40*/  @P0 BRA `(.L_x_13) ;  /* 0x00000000004c0947 */ /* 0x000fea0003800000 */
[----:B-1----:R-:W1:Y:S01]  /*0a50*/  S2UR UR5, SR_CgaCtaId ;  /* 0x00000000000579c3 */ /* 0x002e620000008800 */
[----:B------:R-:W-:Y:S01]  /*0a60*/  UMOV UR9, 0x100 ;  /* 0x0000010000097882 */ /* 0x000fe20000000000 */
[----:B------:R-:W-:Y:S01]  /*0a70*/  UMOV UR6, 0x400 ;  /* 0x0000040000067882 */ /* 0x000fe20000000000 */
[----:B------:R-:W-:Y:S01]  /*0a80*/  USEL UR9, UR9, 0xe0, UP2 ;  /* 0x000000e009097887 */ /* 0x000fe20009000000 */
[----:B------:R-:W-:Y:S01]  /*0a90*/  UMOV UR4, 0x1 ;  /* 0x0000000100047882 */ /* 0x000fe20000000000 */
[----:B------:R-:W-:Y:S01]  /*0aa0*/  ELECT P0, URZ, PT ;  /* 0x0000000000ff782f */ /* 0x000fe20003800000 */
[----:B------:R-:W-:-:S04]  /*0ab0*/  UIADD3 UR10, UPT, UPT, -UR4, 0x100000, URZ ;  /* 0x00100000040a7890 */ /* 0x000fc8000fffe1ff */
[----:B------:R-:W-:Y:S02]  /*0ac0*/  USHF.L.U32 UR11, UR10, 0xb, URZ ;  /* 0x0000000b0a0b7899 */ /* 0x000fe400080006ff */
[----:B------:R-:W-:Y:S02]  /*0ad0*/  USHF.L.U32 UR10, UR10, 0x1, URZ ;  /* 0x000000010a0a7899 */ /* 0x000fe400080006ff */
[----:B------:R-:W-:-:S04]  /*0ae0*/  UIADD3 UR12, UPT, UPT, -UR9, 0x100000, URZ ;  /* 0x00100000090c7890 */ /* 0x000fc8000fffe1ff */
[----:B------:R-:W-:Y:S02]  /*0af0*/  USHF.L.U32 UR13, UR12, 0xb, URZ ;  /* 0x0000000b0c0d7899 */ /* 0x000fe400080006ff */
[----:B------:R-:W-:Y:S02]  /*0b00*/  USHF.L.U32 UR12, UR12, 0x1, URZ ;  /* 0x000000010c0c7899 */ /* 0x000fe400080006ff */
[----:B-1----:R-:W-:Y:S01]  /*0b10*/  ULEA UR5, UR5, UR6, 0x18 ;  /* 0x0000000605057291 */ /* 0x002fe2000f8ec0ff */
[----:B------:R-:W1:Y:S11]  /*0b20*/  FENCE.VIEW.ASYNC.S ;  /* 0x00000000000073c6 */ /* 0x000e760000000000 */
[----:B-1----:R2:W1:Y:S01]  /*0b30*/  SYNCS.EXCH.64 URZ, [UR5+0x110], UR10 ;  /* 0x0001100a05ff75b2 */ /* 0x0024620008000100 */
[----:B------:R2:W1:Y:S01]  /*0b40*/  SYNCS.EXCH.64 URZ, [UR5+0x120], UR12 ;  /* 0x0001200c05ff75b2 */ /* 0x0004620008000100 */
[----:B------:R2:W1:Y:S01]  /*0b50*/  SYNCS.EXCH.64 URZ, [UR5+0x118], UR10 ;  /* 0x0001180a05ff75b2 */ /* 0x0004620008000100 */
[----:B------:R2:W1:Y:S02]  /*0b60*/  SYNCS.EXCH.64 URZ, [UR5+0x128], UR12 ;  /* 0x0001280c05ff75b2 */ /* 0x0004640008000100 */
[----:B--2---:R-:W-:Y:S01]  /*0b70*/  NOP ;  /* 0x0000000000007918 */ /* 0x004fe20000000000 */
.L_x_13:
[----:B------:R-:W2:Y:S01]  /*0b80*/  SHFL.IDX PT, R2, R211, RZ, 0x1f ;  /* 0x00001fffd3027589 */ /* 0x000ea200000e0000 */
[----:B------:R-:W-:Y:S01]  /*0b90*/  NOP ;  /* 0x0000000000007918 */ /* 0x000fe20000000000 */
[----:B--2---:R-:W-:-:S13]  /*0ba0*/  ISETP.NE.AND P0, PT, R2, 0x5, PT ;  /* 0x000000050200780c */ /* 0x004fda0003f05270 */
[----:B------:R-:W-:Y:S05]  /*0bb0*/  @P0 BRA `(.L_x_14) ;  /* 0x0000000000580947 */ /* 0x000fea0003800000 */
[----:B-1----:R-:W1:Y:S01]  /*0bc0*/  S2UR UR6, SR_CgaCtaId ;  /* 0x00000000000679c3 */ /* 0x002e620000008800 */
        /* <DEDUP_REMOVED lines=12> */
[----:B-1----:R2:W1:Y:S01]  /*0c90*/  SYNCS.EXCH.64 URZ, [UR6+0x130], UR10 ;  /* 0x0001300a06ff75b2 */ /* 0x0024620008000100 */
[----:B------:R2:W1:Y:S01]  /*0ca0*/  SYNCS.EXCH.64 URZ, [UR6+0x150], UR4 ;  /* 0x0001500406ff75b2 */ /* 0x0004620008000100 */
[----:B------:R2:W1:Y:S01]  /*0cb0*/  SYNCS.EXCH.64 URZ, [UR6+0x138], UR10 ;  /* 0x0001380a06ff75b2 */ /* 0x0004620008000100 */
[----:B------:R2:W1:Y:S01]  /*0cc0*/  SYNCS.EXCH.64 URZ, [UR6+0x158], UR4 ;  /* 0x0001580406ff75b2 */ /* 0x0004620008000100 */
[----:B------:R2:W1:Y:S01]  /*0cd0*/  SYNCS.EXCH.64 URZ, [UR6+0x140], UR10 ;  /* 0x0001400a06ff75b2 */ /* 0x0004620008000100 */
[----:B------:R2:W1:Y:S01]  /*0ce0*/  SYNCS.EXCH.64 URZ, [UR6+0x160], UR4 ;  /* 0x0001600406ff75b2 */ /* 0x0004620008000100 */
[----:B------:R2:W1:Y:S01]  /*0cf0*/  SYNCS.EXCH.64 URZ, [UR6+0x148], UR10 ;  /* 0x0001480a06ff75b2 */ /* 0x0004620008000100 */
[----:B------:R2:W1:Y:S02]  /*0d00*/  SYNCS.EXCH.64 URZ, [UR6+0x168], UR4 ;  /* 0x0001680406ff75b2 */ /* 0x0004640008000100 */
[----:B--2---:R-:W-:Y:S01]  /*0d10*/  NOP ;  /* 0x0000000000007918 */ /* 0x004fe20000000000 */
.L_x_14:
        /* <DEDUP_REMOVED lines=18> */
.L_x_15:
[----:B-1----:R-:W1:Y:S01]  /*0e40*/  S2UR UR5, SR_CTAID.X ;  /* 0x00000000000579c3 */ /* 0x002e620000002500 */
[----:B------:R-:W-:-:S05]  /*0e50*/  CS2R.32 R205, SR_CgaSize ;  /* 0x0000000000cd7805 */ /* 0x000fca0000008a00 */
[----:B------:R-:W-:-:S05]  /*0e60*/  IMAD R205, R205, -0xa0, RZ ;  /* 0xffffff60cdcd7824 */ /* 0x000fca00078e02ff */
[----:B------:R-:W-:-:S14]  /*0e70*/  R2UR UR9, R205 ;  /* 0x00000000cd0972ca */ /* 0x000fdc00000e0000 */
[----:B------:R-:W2:Y:S01]  /*0e80*/  LDCU UR9, c[0x0][UR9+0x2b0] ;  /* 0x00005600090977ac */ /* 0x000ea20008000800 */
[----:B------:R-:W-:Y:S01]  /*0e90*/  NOP ;  /* 0x0000000000007918 */ /* 0x000fe20000000000 */
[----:B------:R-:W-:-:S05]  /*0ea0*/  CS2R.32 R205, SR_CgaSize ;  /* 0x0000000000cd7805 */ /* 0x000fca0000008a00 */
[----:B------:R-:W-:-:S05]  /*0eb0*/  IMAD R205, R205, -0xa0, RZ ;  /* 0xffffff60cdcd7824 */ /* 0x000fca00078e02ff */
[----:B------:R-:W-:-:S14]  /*0ec0*/  R2UR UR6, R205 ;  /* 0x00000000cd0672ca */ /* 0x000fdc00000e0000 */
[----:B------:R-:W3:Y:S01]  /*0ed0*/  LDCU UR6, c[0x0][UR6+0x2b4] ;  /* 0x00005680060677ac */ /* 0x000ee20008000800 */
[----:B------:R-:W4:Y:S08]  /*0ee0*/  S2UR UR4, SR_CTAID.Y ;  /* 0x00000000000479c3 */ /* 0x000f300000002600 */
[----:B------:R-:W3:Y:S01]  /*0ef0*/  LDC R9, c[0x0][0xb24] ;  /* 0x0002c900ff097b82 */ /* 0x000ee20000000800 */
[----:B-1----:R-:W-:-:S02]  /*0f00*/  I2FP.F32.U32 R4, UR5 ;  /* 0x0000000500047c45 */ /* 0x002fc40008201000 */
[----:B------:R-:W-:-:S05]  /*0f10*/  CS2R.32 R5, SR_CgaSize ;  /* 0x0000000000057805 */ /* 0x000fca0000008a00 */
[----:B------:R-:W-:-:S06]  /*0f20*/  IMAD R5, R5, -0xa0, RZ ;  /* 0xffffff6005057824 */ /* 0x000fcc00078e02ff */
[----:B------:R-:W1:Y:S01]  /*0f30*/  LDC R5, c[0x0][R5+0x2a0] ;  /* 0x0000a80005057b82 */ /* 0x000e620000000800 */
[----:B------:R-:W-:Y:S01]  /*0f40*/  MOV R205, UR5 ;  /* 0x0000000500cd7c02 */ /* 0x000fe20008000f00 */
[----:B--2---:R-:W-:Y:S01]  /*0f50*/  FMUL R4, R4, UR9 ;  /* 0x0000000904047c20 */ /* 0x004fe20008400000 */
[----:B----4-:R-:W-:Y:S02]  /*0f60*/  I2FP.F32.U32 R2, UR4 ;  /* 0x0000000400027c45 */ /* 0x010fe40008201000 */
[----:B------:R-:W-:-:S05]  /*0f70*/  CS2R.32 R3, SR_CgaSize ;  /* 0x0000000000037805 */ /* 0x000fca0000008a00 */
[----:B------:R-:W-:-:S06]  /*0f80*/  IMAD R3, R3, -0xa0, RZ ;  /* 0xffffff6003037824 */ /* 0x000fcc00078e02ff */
[----:B------:R-:W2:Y:S01]  /*0f90*/  LDC R3, c[0x0][R3+0x2a4] ;  /* 0x0000a90003037b82 */ /* 0x000ea20000000800 */
[----:B------:R-:W4:Y:S01]  /*0fa0*/  F2I.U32.TRUNC.NTZ R204, R4 ;  /* 0x0000000400cc7305 */ /* 0x000f22000020f000 */
[----:B------:R-:W-:Y:S01]  /*0fb0*/  MOV R195, UR4 ;  /* 0x0000000400c37c02 */ /* 0x000fe20008000f00 */
[----:B---3--:R-:W-:-:S05]  /*0fc0*/  FMUL R2, R2, UR6 ;  /* 0x0000000602027c20 */ /* 0x008fca0008400000 */
[----:B------:R-:W-:Y:S01]  /*0fd0*/  BAR.SYNC.DEFER_BLOCKING 0x0 ;  /* 0x0000000000007b1d */ /* 0x000fe20000010000 */
[----:B------:R-:W-:-:S05]  /*0fe0*/  ISETP.GE.AND P0, PT, R9, 0x1, PT ;  /* 0x000000010900780c */ /* 0x000fca0003f06270 */
[----:B------:R-:W3:Y:S02]  /*0ff0*/  F2I.U32.TRUNC.NTZ R194, R2 ;  /* 0x0000000200c27305 */ /* 0x000ee4000020f000 */
[----:B------:R-:W2:Y:S01]  /*1000*/  S2UR UR36, SR_CTAID.Z ;  /* 0x00000000002479c3 */ /* 0x000ea20000002700 */
[----:B----4-:R-:W-:-:S05]  /*1010*/  IADD3 R204, PT, PT, -R204, RZ, RZ ;  /* 0x000000ffcccc7210 */ /* 0x010fca0007ffe1ff */
[----:B-1----:R-:W-:Y:S01]  /*1020*/  IMAD R204, R5, R204, UR5 ;  /* 0x0000000505cc7e24 */ /* 0x002fe2000f8e02cc */
[----:B---3--:R-:W-:-:S05]  /*1030*/  IADD3 R194, PT, PT, -R194, RZ, RZ ;  /* 0x000000ffc2c27210 */ /* 0x008fca0007ffe1ff */
[----:B--2---:R-:W-:Y:S01]  /*1040*/  IMAD R194, R3, R194, UR4 ;  /* 0x0000000403c27e24 */ /* 0x004fe2000f8e02c2 */
[----:B------:R-:W-:Y:S06]  /*1050*/  @!P0 BRA `(.L_x_16) ;  /* 0x0000000000b88947 */ /* 0x000fec0003800000 */
[----:B------:R-:W1:Y:S01]  /*1060*/  LDC.64 R4, c[0x0][0xb18] ;  /* 0x0002c600ff047b82 */ /* 0x000e620000000a00 */
[----:B------:R-:W-:-:S07]  /*1070*/  ISETP.NE.AND P0, PT, R9, 0x1, PT ;  /* 0x000000010900780c */ /* 0x000fce0003f05270 */
[----:B------:R-:W2:Y:S08]  /*1080*/  LDC R10, c[0x0][0xb0c] ;  /* 0x0002c300ff0a7b82 */ /* 0x000eb00000000800 */
[----:B------:R-:W3:Y:S08]  /*1090*/  LDC R11, c[0x0][0x370] ;  /* 0x0000dc00ff0b7b82 */ /* 0x000ef00000000800 */
[----:B------:R-:W4:Y:S01]  /*10a0*/  LDC R12, c[0x0][0x374] ;  /* 0x0000dd00ff0c7b82 */ /* 0x000f220000000800 */
[----:B-1----:R-:W-:-:S07]  /*10b0*/  ISETP.NE.AND P1, PT, R4, 0x1, PT ;  /* 0x000000010400780c */ /* 0x002fce0003f25270 */
[----:B------:R-:W3:Y:S01]  /*10c0*/  LDC.64 R6, c[0x0][0xb10] ;  /* 0x0002c400ff067b82 */ /* 0x000ee20000000a00 */
[----:B--2---:R-:W-:-:S07]  /*10d0*/  ISETP.NE.AND P2, PT, R10, 0x1, PT ;  /* 0x000000010a00780c */ /* 0x004fce0003f45270 */
[----:B------:R-:W1:Y:S08]  /*10e0*/  LDC R8, c[0x0][0xb20] ;  /* 0x0002c800ff087b82 */ /* 0x000e700000000800 */
[----:B------:R-:W2:Y:S01]  /*10f0*/  LDC.64 R2, c[0x0][0xb28] ;  /* 0x0002ca00ff027b82 */ /* 0x000ea20000000a00 */
[----:B----4-:R-:W-:-:S04]  /*1100*/  IMAD.HI.U32 R13, R12, R5, RZ ;  /* 0x000000050c0d7227 */ /* 0x010fc800078e00ff */
[----:B------:R-:W-:-:S04]  /*1110*/  IMAD.HI.U32 R5, R195, R5, RZ ;  /* 0x00000005c3057227 */ /* 0x000fc800078e00ff */
[----:B---3--:R-:W-:-:S04]  /*1120*/  IMAD.HI.U32 R14, R11, R6, RZ ;  /* 0x000000060b0e7227 */ /* 0x008fc800078e00ff */
[----:B------:R-:W-:Y:S01]  /*1130*/  IMAD.HI.U32 R16, R205, R6, RZ ;  /* 0x00000006cd107227 */ /* 0x000fe200078e00ff */
[-C--:B------:R-:W-:Y:S02]  /*1140*/  @P2 SHF.R.U32.HI R11, RZ, R7.reuse, R14 ;  /* 0x00000007ff0b2219 */ /* 0x080fe4000001160e */
[-C--:B-1----:R-:W-:Y:S02]  /*1150*/  @P1 SHF.R.U32.HI R12, RZ, R8.reuse, R13 ;  /* 0x00000008ff0c1219 */ /* 0x082fe4000001160d */
[----:B------:R-:W-:Y:S02]  /*1160*/  SHF.R.U32.HI R8, RZ, R8, R5 ;  /* 0x00000008ff087219 */ /* 0x000fe40000011605 */
[----:B------:R-:W-:Y:S02]  /*1170*/  SHF.R.U32.HI R16, RZ, R7, R16 ;  /* 0x00000007ff107219 */ /* 0x000fe40000011610 */
[----:B------:R-:W-:Y:S01]  /*1180*/  SEL R5, R195, R8, !P1 ;  /* 0x00000008c3057207 */ /* 0x000fe20004800000 */
[----:B--2---:R-:W-:Y:S01]  /*1190*/  IMAD.HI.U32 R14, R12, R2, RZ ;  /* 0x000000020c0e7227 */ /* 0x004fe200078e00ff */
[----:B------:R-:W-:-:S03]  /*11a0*/  SEL R7, R205, R16, !P2 ;  /* 0x00000010cd077207 */ /* 0x000fc60005000000 */
[----:B------:R-:W-:Y:S01]  /*11b0*/  IMAD.HI.U32 R6, R11, R2, RZ ;  /* 0x000000020b067227 */ /* 0x000fe200078e00ff */
[----:B------:R-:W-:-:S04]  /*11c0*/  @P0 SHF.R.U32.HI R12, RZ, R3, R14 ;  /* 0x00000003ff0c0219 */ /* 0x000fc8000001160e */
[----:B------:R-:W-:Y:S01]  /*11d0*/  @P0 SHF.R.U32.HI R11, RZ, R3, R6 ;  /* 0x00000003ff0b0219 */ /* 0x000fe20000011606 */
[----:B------:R-:W-:-:S04]  /*11e0*/  IMAD R12, R12, R9, RZ ;  /* 0x000000090c0c7224 */ /* 0x000fc800078e02ff */
[----:B------:R-:W-:Y:S01]  /*11f0*/  IMAD R6, R11, R9, RZ ;  /* 0x000000090b067224 */ /* 0x000fe200078e02ff */
[----:B------:R-:W-:-:S04]  /*1200*/  ISETP.GE.AND P1, PT, R5, R12, PT ;  /* 0x0000000c0500720c */ /* 0x000fc80003f26270 */
[----:B------:R-:W-:Y:S01]  /*1210*/  ISETP.GE.OR P1, PT, R7, R6, P1 ;  /* 0x000000060700720c */ /* 0x000fe20000f26670 */
[----:B------:R-:W-:-:S05]  /*1220*/  IMAD.HI.U32 R6, R5, R2, RZ ;  /* 0x0000000205067227 */ /* 0x000fca00078e00ff */
[----:B------:R-:W-:-:S04]  /*1230*/  SHF.R.U32.HI R6, RZ, R3, R6 ;  /* 0x00000003ff067219 */ /* 0x000fc80000011606 */
[----:B------:R-:W-:-:S03]  /*1240*/  SEL R6, R5, R6, !P0 ;  /* 0x0000000605067207 */ /* 0x000fc60004000000 */
[----:B------:R-:W-:Y:S01]  /*1250*/  @!P1 IMAD.HI.U32 R8, R7, R2, RZ ;  /* 0x0000000207089227 */ /* 0x000fe200078e00ff */
[----:B------:R-:W-:-:S04]  /*1260*/  IADD3 R2, PT, PT, -R6, RZ, RZ ;  /* 0x000000ff06027210 */ /* 0x000fc80007ffe1ff */
[----:B------:R-:W-:Y:S01]  /*1270*/  @!P1 SHF.R.U32.HI R8, RZ, R3, R8 ;  /* 0x00000003ff089219 */ /* 0x000fe20000011608 */
[----:B------:R-:W-:-:S03]  /*1280*/  IMAD R2, R9, R2, R5 ;  /* 0x0000000209027224 */ /* 0x000fc600078e0205 */
[----:B------:R-:W-:Y:S02]  /*1290*/  @!P1 SEL R3, R7, R8, !P0 ;  /* 0x0000000807039207 */ /* 0x000fe40004000000 */
[----:B------:R-:W-:-:S03]  /*12a0*/  IADD3 R8, PT, PT, -R5, RZ, RZ ;  /* 0x000000ff05087210 */ /* 0x000fc60007ffe1ff */
[--C-:B------:R-:W-:Y:S02]  /*12b0*/  @!P1 IMAD.IADD R6, R6, 0x1, -R3.reuse ;  /* 0x0000000106069824 */ /* 0x100fe400078e0a03 */
[----:B------:R-:W-:Y:S01]  /*12c0*/  @!P1 IMAD R3, R2, R11, R3 ;  /* 0x0000000b02039224 */ /* 0x000fe200078e0203 */
[----:B------:R-:W-:Y:S01]  /*12d0*/  IADD3 R2, PT, PT, -R7, RZ, RZ ;  /* 0x000000ff07027210 */ /* 0x000fe20007ffe1ff */
[----:B------:R-:W-:Y:S02]  /*12e0*/  @!P1 IMAD R5, R6, R9, R7 ;  /* 0x0000000906059224 */ /* 0x000fe400078e0207 */
[----:B------:R-:W-:Y:S02]  /*12f0*/  IMAD R8, R4, R8, R195 ;  /* 0x0000000804087224 */ /* 0x000fe400078e02c3 */
[----:B------:R-:W-:Y:S02]  /*1300*/  @!P1 IMAD.MOV.U32 R7, RZ, RZ, R3 ;  /* 0x000000ffff079224 */ /* 0x000fe400078e0003 */
[----:B------:R-:W-:-:S02]  /*1310*/  IMAD R2, R10, R2, R205 ;  /* 0x000000020a027224 */ /* 0x000fc400078e02cd */
[----:B------:R-:W-:Y:S02]  /*1320*/  IMAD R195, R5, R4, R8 ;  /* 0x0000000405c37224 */ /* 0x000fe400078e0208 */
[----:B------:R-:W-:Y:S02]  /*1330*/  IMAD R205, R7, R10, R2 ;  /* 0x0000000a07cd7224 */ /* 0x000fe400078e0202 */
.L_x_16:
[----:B------:R-:W1:Y:S01]  /*1340*/  LDCU UR4, c[0x0][0xb30] ;  /* 0x00016600ff0477ac */ /* 0x000e620008000800 */
[----:B------:R-:W2:Y:S08]  /*1350*/  S2UR UR38, SR_CgaCtaId ;  /* 0x00000000002679c3 */ /* 0x000eb00000008800 */
[----:B------:R-:W3:Y:S01]  /*1360*/  LDC R92, c[0x0][0xb24] ;  /* 0x0002c900ff5c7b82 */ /* 0x000ee20000000800 */
[----:B-1----:R-:W-:-:S09]  /*1370*/  UISETP.NE.AND UP1, UPT, UR4, 0x1, UPT ;  /* 0x000000010400788c */ /* 0x002fd2000bf25270 */
[----:B--2---:R-:W-:Y:S05]  /*1380*/  BRA.U UP1, `(.L_x_17) ;  /* 0x0000000101407547 */ /* 0x004fea000b800000 */
[----:B------:R-:W1:Y:S08]  /*1390*/  LDC.64 R4, c[0x0][0xb10] ;  /* 0x0002c400ff047b82 */ /* 0x000e700000000a00 */
[----:B------:R-:W2:Y:S08]  /*13a0*/  LDC.64 R2, c[0x0][0xb18] ;  /* 0x0002c600ff027b82 */ /* 0x000eb00000000a00 */
[----:B------:R-:W4:Y:S08]  /*13b0*/  LDC R6, c[0x0][0xb20] ;  /* 0x0002c800ff067b82 */ /* 0x000f300000000800 */
[----:B------:R-:W3:Y:S01]  /*13c0*/  LDC R8, c[0x0][0xb0c] ;  /* 0x0002c300ff087b82 */ /* 0x000ee20000000800 */
[----:B-1----:R-:W-:-:S05]  /*13d0*/  IMAD.HI.U32 R4, R205, R4, RZ ;  /* 0x00000004cd047227 */ /* 0x002fca00078e00ff */
[----:B------:R-:W-:Y:S01]  /*13e0*/  SHF.R.U32.HI R4, RZ, R5, R4 ;  /* 0x00000005ff047219 */ /* 0x000fe20000011604 */
[----:B--2---:R-:W-:Y:S01]  /*13f0*/  IMAD.HI.U32 R3, R195, R3, RZ ;  /* 0x00000003c3037227 */ /* 0x004fe200078e00ff */
[----:B------:R-:W-:-:S04]  /*1400*/  ISETP.NE.AND P0, PT, R2, 0x1, PT ;  /* 0x000000010200780c */ /* 0x000fc80003f05270 */
[----:B----4-:R-:W-:-:S04]  /*1410*/  SHF.R.U32.HI R6, RZ, R6, R3 ;  /* 0x00000006ff067219 */ /* 0x010fc80000011603 */
[----:B------:R-:W-:Y:S02]  /*1420*/  SEL R3, R195, R6, !P0 ;  /* 0x00000006c3037207 */ /* 0x000fe40004000000 */
[----:B---3--:R-:W-:-:S04]  /*1430*/  ISETP.NE.AND P1, PT, R8, 0x1, PT ;  /* 0x000000010800780c */ /* 0x008fc80003f25270 */
[----:B------:R-:W-:-:S05]  /*1440*/  SEL R4, R205, R4, !P1 ;  /* 0x00000004cd047207 */ /* 0x000fca0004800000 */
[----:B------:R-:W-:Y:S02]  /*1450*/  IMAD.IADD R5, R3, 0x1, -R4 ;  /* 0x0000000103057824 */ /* 0x000fe400078e0a04 */
[----:B------:R-:W-:Y:S02]  /*1460*/  IMAD.IADD R3, R4, 0x1, -R3 ;  /* 0x0000000104037824 */ /* 0x000fe400078e0a03 */
[----:B------:R-:W-:Y:S02]  /*1470*/  IMAD R205, R5, R8, R205 ;  /* 0x0000000805cd7224 */ /* 0x000fe400078e02cd */
[----:B------:R-:W-:-:S07]  /*1480*/  IMAD R195, R3, R2, R195 ;  /* 0x0000000203c37224 */ /* 0x000fce00078e02c3 */
.L_x_17:
[----:B------:R-:W-:Y:S01]  /*1490*/  BAR.SYNC.DEFER_BLOCKING 0x0 ;  /* 0x0000000000007b1d */ /* 0x000fe20000010000 */
[----:B------:R-:W-:Y:S01]  /*14a0*/  UISETP.NE.AND UP1, UPT, UR8, 0x2, UPT ;  /* 0x000000020800788c */ /* 0x000fe2000bf25270 */
[----:B------:R-:W-:Y:S02]  /*14b0*/  ISETP.NE.OR P5, PT, R0, 0x2, !P5 ;  /* 0x000000020000780c */ /* 0x000fe40006fa5670 */
[----:B------:R-:W-:-:S06]  /*14c0*/  LOP3.LUT R2, R218, 0x1f, RZ, 0xc0, !PT ;  /* 0x0000001fda027812 */ /* 0x000fcc00078ec0ff */
[----:B------:R-:W-:Y:S05]  /*14d0*/  BRA.U UP1, `(.L_x_18) ;  /* 0x0000001501c87547 */ /* 0x000fea000b800000 */
[----:B------:R-:W1:Y:S01]  /*14e0*/  LDCU UR15, c[0x0][0x38c] ;  /* 0x00007180ff0f77ac */ /* 0x000e620008000800 */
[----:B------:R-:W2:Y:S01]  /*14f0*/  LDC R9, c[0x0][0x370] ;  /* 0x0000dc00ff097b82 */ /* 0x000ea20000000800 */
[----:B------:R-:W-:Y:S01]  /*1500*/  PLOP3.LUT P1, PT, PT, PT, UP2, 0x80, 0x8 ;  /* 0x000000000008781c */ /* 0x000fe20003f2f028 */
[----:B------:R-:W-:Y:S01]  /*1510*/  HFMA2 R12, -RZ, RZ, 0, 0 ;  /* 0x00000000ff0c7431 */ /* 0x000fe200000001ff */
[----:B------:R-:W-:Y:S01]  /*1520*/  ISETP.EQ.OR P4, PT, R2, RZ, P5 ;  /* 0x000000ff0200720c */ /* 0x000fe20002f82670 */
[----:B------:R-:W-:Y:S01]  /*1530*/  IMAD.MOV.U32 R15, RZ, RZ, 0x1 ;  /* 0x00000001ff0f7424 */ /* 0x000fe200078e00ff */
[----:B------:R-:W-:Y:S01]  /*1540*/  PLOP3.LUT P1, PT, P1, PT, PT, 0x8, 0x80 ;  /* 0x000000000080781c */ /* 0x000fe20000f2e170 */
[----:B------:R-:W-:Y:S01]  /*1550*/  IMAD.MOV.U32 R14, RZ, RZ, RZ ;  /* 0x000000ffff0e7224 */ /* 0x000fe200078e00ff */
[----:B------:R-:W-:Y:S01]  /*1560*/  MOV R8, 0x1 ;  /* 0x0000000100087802 */ /* 0x000fe20000000f00 */
[----:B------:R-:W4:Y:S01]  /*1570*/  LDC R0, c[0x0][0x374] ;  /* 0x0000dd00ff007b82 */ /* 0x000f220000000800 */
[----:B------:R-:W-:Y:S01]  /*1580*/  IMAD.MOV.U32 R10, RZ, RZ, RZ ;  /* 0x000000ffff0a7224 */ /* 0x000fe200078e00ff */
[----:B------:R-:W2:Y:S01]  /*1590*/  LDCU.64 UR24, c[0x0][0x348] ;  /* 0x00006900ff1877ac */ /* 0x000ea20008000a00 */
[----:B------:R-:W-:Y:S01]  /*15a0*/  UMOV UR13, URZ ;  /* 0x000000ff000d7c82 */ /* 0x000fe20008000000 */
[----:B-1----:R-:W-:-:S04]  /*15b0*/  UIADD3 UR5, UPT, UPT, UR15, 0x1f, URZ ;  /* 0x0000001f0f057890 */ /* 0x002fc8000fffe0ff */
[----:B------:R-:W-:-:S04]  /*15c0*/  USHF.R.S32.HI UR4, URZ, 0x1f, UR5 ;  /* 0x0000001fff047899 */ /* 0x000fc80008011405 */
[----:B------:R-:W-:-:S04]  /*15d0*/  ULEA.HI UR4, UR4, UR5, URZ, 0x5 ;  /* 0x0000000504047291 */ /* 0x000fc8000f8f28ff */
[----:B------:R-:W-:Y:S02]  /*15e0*/  USHF.R.S32.HI UR22, URZ, 0x5, UR4 ;  /* 0x00000005ff167899 */ /* 0x000fe40008011404 */
[----:B------:R-:W-:Y:S02]  /*15f0*/  UIADD3 UR4, UPT, UPT, UR15, -0x1, URZ ;  /* 0xffffffff0f047890 */ /* 0x000fe4000fffe0ff */
[----:B------:R-:W-:Y:S02]  /*1600*/  UISETP.LT.U32.AND UP0, UPT, UR22, 0xe, UPT ;  /* 0x0000000e1600788c */ /* 0x000fe4000bf01070 */
[----:B------:R-:W-:Y:S02]  /*1610*/  UISETP.GE.U32.AND UP1, UPT, UR4, -0x3f, UPT ;  /* 0xffffffc10400788c */ /* 0x000fe4000bf26070 */
[----:B------:R-:W-:Y:S02]  /*1620*/  USEL UR21, UR22, 0xe, UP0 ;  /* 0x0000000e16157887 */ /* 0x000fe40008000000 */
[----:B------:R-:W-:-:S02]  /*1630*/  UIADD3 UR15, UPT, UPT, UR15, 0x3e, URZ ;  /* 0x0000003e0f0f7890 */ /* 0x000fc4000fffe0ff */
[----:B------:R-:W-:Y:S02]  /*1640*/  UIADD3 UR7, UPT, UPT, UR21, -0x1, URZ ;  /* 0xffffffff15077890 */ /* 0x000fe4000fffe0ff */
[----:B------:R-:W-:-:S03]  /*1650*/  UIADD3 UR14, UPT, UPT, UR22, -UR21, URZ ;  /* 0x80000015160e7290 */ /* 0x000fc6000fffe0ff */
[----:B------:R-:W-:-:S04]  /*1660*/  @UP1 UIADD3 UR7, UPT, UPT, UR21, URZ, URZ ;  /* 0x000000ff15071290 */ /* 0x000fc8000fffe0ff */
[----:B--2---:R-:W-:-:S12]  /*1670*/  UIADD3 UR7, UPT, UPT, UR7, 0x1, URZ ;  /* 0x0000000107077890 */ /* 0x004fd8000fffe0ff */
.L_x_36:
[----:B------:R-:W-:Y:S01]  /*1680*/  UISETP.NE.AND UP0, UPT, UR38, URZ, UPT ;  /* 0x000000ff2600728c */ /* 0x000fe2000bf05270 */
[----:B------:R-:W1:Y:S08]  /*1690*/  S2UR UR38, SR_CgaCtaId ;  /* 0x00000000002679c3 */ /* 0x000e700000008800 */
[----:B------:R-:W-:Y:S05]  /*16a0*/  BRA.U UP0, `(.L_x_19) ;  /* 0x0000000100347547 */ /* 0x000fea000b800000 */
[----:B------:R-:W2:Y:S01]  /*16b0*/  S2R R2, SR_CgaCtaId ;  /* 0x0000000000027919 */ /* 0x000ea20000008800 */
[----:B------:R-:W-:-:S04]  /*16c0*/  MOV R3, 0x400 ;  /* 0x0000040000037802 */ /* 0x000fc80000000f00 */
[----:B--2---:R-:W-:Y:S02]  /*16d0*/  LEA R3, R2, R3, 0x18 ;  /* 0x0000000302037211 */ /* 0x004fe400078ec0ff */
[----:B------:R-:W-:-:S03]  /*16e0*/  SHF.L.U32 R2, R8, 0x1f, RZ ;  /* 0x0000001f08027819 */ /* 0x000fc600000006ff */
[----:B------:R-:W-:-:S04]  /*16f0*/  IMAD R3, R10, 0x8, R3 ;  /* 0x000000080a037824 */ /* 0x000fc800078e0203 */
[----:B------:R-:W2:Y:S02]  /*1700*/  SYNCS.PHASECHK.TRANS64.TRYWAIT P0, [R3+URZ+0x180], R2 ;  /* 0x00018002030075a7 */ /* 0x000ea400080011ff */
[----:B--2---:R-:W-:Y:S05]  /*1710*/  @!P0 BRA `(.L_x_20) ;  /* 0x0000006400fc8947 */ /* 0x004fea0003800000 */
.L_x_117:
[----:B------:R-:W-:Y:S01]  /*1720*/  VIADD R10, R10, 0x1 ;  /* 0x000000010a0a7836 */ /* 0x000fe20000000000 */
[----:B------:R2:W-:Y:S04]  /*1730*/  SYNCS.ARRIVE.TRANS64.A1T0 RZ, [R3+URZ+0x170], RZ ;  /* 0x000170ff03ff79a7 */ /* 0x0005e800081000ff */
[----:B------:R-:W-:-:S04]  /*1740*/  ISETP.NE.AND P0, PT, R10, 0x2, PT ;  /* 0x000000020a00780c */ /* 0x000fc80003f05270 */
[----:B------:R-:W-:Y:S02]  /*1750*/  SEL R10, R10, RZ, P0 ;  /* 0x000000ff0a0a7207 */ /* 0x000fe40000000000 */
[----:B--2---:R-:W-:-:S04]  /*1760*/  SEL R3, RZ, 0x1, P0 ;  /* 0x00000001ff037807 */ /* 0x004fc80000000000 */
[----:B------:R-:W-:-:S07]  /*1770*/  LOP3.LUT R8, R8, R3, RZ, 0x3c, !PT ;  /* 0x0000000308087212 */ /* 0x000fce00078e3cff */
.L_x_19:
[----:B------:R-:W-:Y:S01]  /*1780*/  UMOV UR4, 0x400 ;  /* 0x0000040000047882 */ /* 0x000fe20000000000 */
[----:B------:R-:W-:Y:S01]  /*1790*/  SHF.L.U32 R2, R15, 0x1f, RZ ;  /* 0x0000001f0f027819 */ /* 0x000fe200000006ff */
[----:B-1----:R-:W-:Y:S01]  /*17a0*/  ULEA UR4, UR38, UR4, 0x18 ;  /* 0x0000000426047291 */ /* 0x002fe2000f8ec0ff */
[----:B------:R-:W-:Y:S01]  /*17b0*/  R2UR UR35, R205 ;  /* 0x00000000cd2372ca */ /* 0x000fe200000e0000 */
[----:B------:R-:W-:Y:S01]  /*17c0*/  UISETP.GE.U32.AND UP0, UPT, UR15, 0x3f, UPT ;  /* 0x0000003f0f00788c */ /* 0x000fe2000bf06070 */
[----:B------:R-:W-:Y:S01]  /*17d0*/  R2UR UR11, R195 ;  /* 0x00000000c30b72ca */ /* 0x000fe200000e0000 */
[----:B------:R-:W-:Y:S01]  /*17e0*/  ULEA UR5, UR13, UR4, 0x3 ;  /* 0x000000040d057291 */ /* 0x000fe2000f8e18ff */
[----:B------:R-:W-:-:S08]  /*17f0*/  UMOV UR23, URZ ;  /* 0x000000ff00177c82 */ /* 0x000fd00008000000 */
[----:B------:R1:W2:Y:S01]  /*1800*/  SYNCS.PHASECHK.TRANS64.TRYWAIT P0, [UR5+0x70], R2 ;  /* 0x00007002ff0075a7 */ /* 0x0002a20008001105 */
[----:B------:R-:W-:Y:S02]  /*1810*/  USHF.L.U32 UR35, UR35, 0x7, URZ ;  /* 0x0000000723237899 */ /* 0x000fe400080006ff */
[----:B------:R-:W-:Y:S01]  /*1820*/  UIMAD UR11, UR11, 0x50, URZ ;  /* 0x000000500b0b78a4 */ /* 0x000fe2000f8e02ff */
[----:B------:R-:W-:Y:S11]  /*1830*/  BRA.U !UP0, `(.L_x_21) ;  /* 0x0000000108a87547 */ /* 0x000ff6000b800000 */
[----:B------:R-:W-:Y:S01]  /*1840*/  UMOV UR16, URZ ;  /* 0x000000ff00107c82 */ /* 0x000fe20008000000 */
[----:B------:R-:W-:-:S05]  /*1850*/  UMOV UR6, UR13 ;  /* 0x0000000d00067c82 */ /* 0x000fca0008000000 */
.L_x_26:
[----:B--2---:R-:W-:Y:S01]  /*1860*/  @!P5 MOV R3, 0x3400 ;  /* 0x000034000003d802 */ /* 0x004fe20000000f00 */
[----:B-1----:R-:W-:Y:S01]  /*1870*/  ULEA UR33, UR6, UR4, 0x3 ;  /* 0x0000000406217291 */ /* 0x002fe2000f8e18ff */
[----:B--2---:R-:W-:Y:S11]  /*1880*/  @P0 BRA `(.L_x_22) ;  /* 0x00000000000c0947 */ /* 0x004ff60003800000 */
[----:B------:R-:W-:Y:S04]  /*1890*/  SHF.L.U32 R5, R15, 0x1f, RZ ;  /* 0x0000001f0f057819 */ /* 0x000fe800000006ff */
[----:B------:R-:W2:Y:S02]  /*18a0*/  SYNCS.PHASECHK.TRANS64.TRYWAIT P0, [UR33+0x70], R5 ;  /* 0x00007005ff0075a7 */ /* 0x000ea40008001121 */
[----:B--2---:R-:W-:Y:S05]  /*18b0*/  @!P0 BRA `(.L_x_23) ;  /* 0x0000006400a88947 */ /* 0x004fea0003800000 */
.L_x_22:
[----:B------:R2:W-:Y:S01]  /*18c0*/  @!P5 SYNCS.ARRIVE.TRANS64 RZ, [UR33], R3 ;  /* 0x00000003ffffd9a7 */ /* 0x0005e20008000021 */
[----:B------:R-:W-:Y:S04]  /*18d0*/  BSSY.RECONVERGENT B0, `(.L_x_24) ;  /* 0x0000003000007945 */ /* 0x000fe80003800200 */
[----:B------:R-:W-:Y:S05]  /*18e0*/  @P4 BRA `(.L_x_25) ;  /* 0x0000000000044947 */ /* 0x000fea0003800000 */
[----:B------:R-:W-:Y:S05]  /*18f0*/  BPT.TRAP 0x1 ;  /* 0x000000040000795c */ /* 0x000fea0000300000 */
.L_x_25:
[----:B------:R-:W-:Y:S05]  /*1900*/  BSYNC.RECONVERGENT B0 ;  /* 0x0000000000007941 */ /* 0x000fea0003800200 */
.L_x_24:
[----:B------:R-:W-:Y:S02]  /*1910*/  UIADD3 UR13, UPT, UPT, UR6, 0x1, URZ ;  /* 0x00000001060d7890 */ /* 0x000fe4000fffe0ff */
[----:B------:R-:W-:Y:S02]  /*1920*/  UIADD3 UR18, UP1, UPT, UR24, 0x80, URZ ;  /* 0x0000008018127890 */ /* 0x000fe4000ff3e0ff */
[----:B------:R-:W-:Y:S02]  /*1930*/  UISETP.NE.AND UP0, UPT, UR13, 0xe, UPT ;  /* 0x0000000e0d00788c */ /* 0x000fe4000bf05270 */
[----:B------:R-:W-:Y:S02]  /*1940*/  ULEA UR32, UR6, UR4, 0xd ;  /* 0x0000000406207291 */ /* 0x000fe4000f8e68ff */
[----:B------:R-:W-:Y:S02]  /*1950*/  USEL UR9, URZ, 0x1, UP0 ;  /* 0x00000001ff097887 */ /* 0x000fe40008000000 */
[----:B------:R-:W-:Y:S02]  /*1960*/  USEL UR13, UR13, URZ, UP0 ;  /* 0x000000ff0d0d7287 */ /* 0x000fe40008000000 */
[----:B------:R-:W-:Y:S02]  /*1970*/  USHF.L.U32 UR34, UR16, 0x5, URZ ;  /* 0x0000000510227899 */ /* 0x000fe400080006ff */
[----:B------:R-:W-:Y:S01]  /*1980*/  ULEA UR8, UR13, UR4, 0x3 ;  /* 0x000000040d087291 */ /* 0x000fe2000f8e18ff */
[----:B------:R-:W-:Y:S01]  /*1990*/  LOP3.LUT R15, R15, UR9, RZ, 0x3c, !PT ;  /* 0x000000090f0f7c12 */ /* 0x000fe2000f8e3cff */
[----:B------:R-:W-:Y:S02]  /*19a0*/  UIADD3.X UR19, UPT, UPT, URZ, UR25, URZ, UP1, !UPT ;  /* 0x00000019ff137290 */ /* 0x000fe40008ffe4ff */
[----:B------:R-:W-:Y:S01]  /*19b0*/  UIADD3 UR32, UPT, UPT, UR32, 0xa300, URZ ;  /* 0x0000a30020207890 */ /* 0x000fe2000fffe0ff */
[----:B-1----:R-:W-:Y:S01]  /*19c0*/  SHF.L.U32 R2, R15, 0x1f, RZ ;  /* 0x0000001f0f027819 */ /* 0x002fe200000006ff */
[----:B------:R-:W-:Y:S02]  /*19d0*/  UIMAD UR5, UR6, 0x1400, UR4 ;  /* 0x00001400060578a4 */ /* 0x000fe4000f8e0204 */
[----:B------:R-:W-:Y:S01]  /*19e0*/  UIADD3 UR26, UP0, UPT, UR24, 0x180, URZ ;  /* 0x00000180181a7890 */ /* 0x000fe2000ff1e0ff */
[----:B------:R1:W1:Y:S01]  /*19f0*/  SYNCS.PHASECHK.TRANS64.TRYWAIT P0, [UR8+0x70], R2 ;  /* 0x00007002ff0075a7 */ /* 0x0002620008001108 */
[----:B------:R-:W-:Y:S01]  /*1a00*/  UMOV UR28, 0x0 ;  /* 0x00000000001c7882 */ /* 0x000fe20000000000 */
[----:B------:R-:W-:Y:S01]  /*1a10*/  UMOV UR29, 0x10000000 ;  /* 0x10000000001d7882 */ /* 0x000fe20000000000 */
[----:B------:R-:W-:Y:S01]  /*1a20*/  UIADD3 UR8, UPT, UPT, UR5, 0x26300, URZ ;  /* 0x0002630005087890 */ /* 0x000fe2000fffe0ff */
[----:B------:R1:W-:Y:S01]  /*1a30*/  UTMALDG.3D [UR32], [UR18], desc[UR28] ;  /* 0x00001c20120075b4 */ /* 0x0003e20008011000 */
[----:B------:R-:W-:Y:S02]  /*1a40*/  UIADD3.X UR27, UPT, UPT, URZ, UR25, URZ, UP0, !UPT ;  /* 0x00000019ff1b7290 */ /* 0x000fe400087fe4ff */
[----:B------:R-:W-:Y:S01]  /*1a50*/  UIADD3 UR16, UPT, UPT, UR16, 0x1, URZ ;  /* 0x0000000110107890 */ /* 0x000fe2000fffe0ff */
[----:B------:R-:W-:Y:S01]  /*1a60*/  UMOV UR12, UR36 ;  /* 0x00000024000c7c82 */ /* 0x000fe20008000000 */
[----:B------:R-:W-:Y:S01]  /*1a70*/  UMOV UR9, UR33 ;  /* 0x0000002100097c82 */ /* 0x000fe20008000000 */
[----:B------:R-:W-:Y:S01]  /*1a80*/  UMOV UR10, UR34 ;  /* 0x00000022000a7c82 */ /* 0x000fe20008000000 */
[----:B------:R-:W-:Y:S03]  /*1a90*/  UISETP.NE.AND UP0, UPT, UR16, UR7, UPT ;  /* 0x000000071000728c */ /* 0x000fe6000bf05270 */
[----:B------:R1:W-:Y:S01]  /*1aa0*/  UTMALDG.3D [UR8], [UR26], desc[UR28] ;  /* 0x00001c081a0075b4 */ /* 0x0003e20008011000 */
[----:B------:R-:W-:Y:S01]  /*1ab0*/  UMOV UR23, UR7 ;  /* 0x0000000700177c82 */ /* 0x000fe20008000000 */
[----:B------:R-:W-:Y:S04]  /*1ac0*/  UMOV UR6, UR13 ;  /* 0x0000000d00067c82 */ /* 0x000fe80008000000 */
[----:B------:R-:W-:Y:S05]  /*1ad0*/  BRA.U UP0, `(.L_x_26) ;  /* 0xfffffffd00607547 */ /* 0x000fea000b83ffff */
.L_x_21:
[----:B------:R-:W-:Y:S01]  /*1ae0*/  ULEA UR5, UR13, UR4, 0x3 ;  /* 0x000000040d057291 */ /* 0x000fe2000f8e18ff */
[----:B-1----:R-:W-:Y:S01]  /*1af0*/  SHF.L.U32 R2, R15, 0x1f, RZ ;  /* 0x0000001f0f027819 */ /* 0x002fe200000006ff */
[----:B------:R-:W-:Y:S01]  /*1b00*/  @!P1 SYNCS.ARRIVE.TRANS64.A1T0 RZ, [UR4+0x108], RZ ;  /* 0x000108ffffff99a7 */ /* 0x000fe20008100004 */
[----:B------:R-:W-:-:S06]  /*1b10*/  UISETP.GT.AND UP0, UPT, UR22, UR21, UPT ;  /* 0x000000151600728c */ /* 0x000fcc000bf04270 */
[----:B--2---:R1:W2:Y:S03]  /*1b20*/  SYNCS.PHASECHK.TRANS64.TRYWAIT P0, [UR5+0x70], R2 ;  /* 0x00007002ff0075a7 */ /* 0x0042a60008001105 */
[----:B------:R-:W-:Y:S05]  /*1b30*/  BRA.U !UP0, `(.L_x_27) ;  /* 0x0000000108ac7547 */ /* 0x000fea000b800000 */
[----:B------:R-:W-:Y:S01]  /*1b40*/  UIADD3 UR26, UPT, UPT, UR14, UR23, URZ ;  /* 0x000000170e1a7290 */ /* 0x000fe2000fffe0ff */
[----:B------:R-:W-:-:S11]  /*1b50*/  UMOV UR6, UR13 ;  /* 0x0000000d00067c82 */ /* 0x000fd60008000000 */
.L_x_32:
[----:B--2---:R-:W-:Y:S01]  /*1b60*/  @!P5 MOV R3, 0x3400 ;  /* 0x000034000003d802 */ /* 0x004fe20000000f00 */
[----:B-1----:R-:W-:Y:S01]  /*1b70*/  ULEA UR17, UR6, UR4, 0x3 ;  /* 0x0000000406117291 */ /* 0x002fe2000f8e18ff */
[----:B--2---:R-:W-:Y:S11]  /*1b80*/  @P0 BRA `(.L_x_28) ;  /* 0x00000000000c0947 */ /* 0x004ff60003800000 */
[----:B------:R-:W-:Y:S04]  /*1b90*/  SHF.L.U32 R5, R15, 0x1f, RZ ;  /* 0x0000001f0f057819 */ /* 0x000fe800000006ff */
[----:B------:R-:W2:Y:S02]  /*1ba0*/  SYNCS.PHASECHK.TRANS64.TRYWAIT P0, [UR17+0x70], R5 ;  /* 0x00007005ff0075a7 */ /* 0x000ea40008001111 */
[----:B--2---:R-:W-:Y:S05]  /*1bb0*/  @!P0 BRA `(.L_x_29) ;  /* 0x0000006400008947 */ /* 0x004fea0003800000 */
.L_x_28:
[----:B------:R2:W-:Y:S01]  /*1bc0*/  @!P5 SYNCS.ARRIVE.TRANS64 RZ, [UR17], R3 ;  /* 0x00000003ffffd9a7 */ /* 0x0005e20008000011 */
[----:B------:R-:W-:Y:S04]  /*1bd0*/  BSSY.RECONVERGENT B0, `(.L_x_30) ;  /* 0x0000003000007945 */ /* 0x000fe80003800200 */
[----:B------:R-:W-:Y:S05]  /*1be0*/  @P4 BRA `(.L_x_31) ;  /* 0x0000000000044947 */ /* 0x000fea0003800000 */
[----:B------:R-:W-:Y:S05]  /*1bf0*/  BPT.TRAP 0x1 ;  /* 0x000000040000795c */ /* 0x000fea0000300000 */
.L_x_31:
[----:B------:R-:W-:Y:S05]  /*1c00*/  BSYNC.RECONVERGENT B0 ;  /* 0x0000000000007941 */ /* 0x000fea0003800200 */
.L_x_30:
[----:B------:R-:W-:Y:S02]  /*1c10*/  UIADD3 UR13, UPT, UPT, UR6, 0x1, URZ ;  /* 0x00000001060d7890 */ /* 0x000fe4000fffe0ff */
[----:B------:R-:W-:Y:S02]  /*1c20*/  ULEA UR16, UR6, UR4, 0xd ;  /* 0x0000000406107291 */ /* 0x000fe4000f8e68ff */
[----:B------:R-:W-:Y:S02]  /*1c30*/  UISETP.NE.AND UP0, UPT, UR13, 0xe, UPT ;  /* 0x0000000e0d00788c */ /* 0x000fe4000bf05270 */
[----:B------:R-:W-:Y:S02]  /*1c40*/  UIADD3 UR32, UP1, UPT, UR24, 0x80, URZ ;  /* 0x0000008018207890 */ /* 0x000fe4000ff3e0ff */
[----:B------:R-:W-:Y:S02]  /*1c50*/  USEL UR9, URZ, 0x1, UP0 ;  /* 0x00000001ff097887 */ /* 0x000fe40008000000 */
[----:B------:R-:W-:Y:S02]  /*1c60*/  USEL UR13, UR13, URZ, UP0 ;  /* 0x000000ff0d0d7287 */ /* 0x000fe40008000000 */
[----:B------:R-:W-:Y:S02]  /*1c70*/  USHF.L.U32 UR18, UR23, 0x5, URZ ;  /* 0x0000000517127899 */ /* 0x000fe400080006ff */
[----:B------:R-:W-:Y:S01]  /*1c80*/  ULEA UR8, UR13, UR4, 0x3 ;  /* 0x000000040d087291 */ /* 0x000fe2000f8e18ff */
[----:B------:R-:W-:Y:S01]  /*1c90*/  LOP3.LUT R15, R15, UR9, RZ, 0x3c, !PT ;  /* 0x000000090f0f7c12 */ /* 0x000fe2000f8e3cff */
[----:B------:R-:W-:Y:S02]  /*1ca0*/  UIADD3 UR16, UPT, UPT, UR16, 0xa300, URZ ;  /* 0x0000a30010107890 */ /* 0x000fe4000fffe0ff */
[----:B------:R-:W-:Y:S01]  /*1cb0*/  UIADD3.X UR33, UPT, UPT, URZ, UR25, URZ, UP1, !UPT ;  /* 0x00000019ff217290 */ /* 0x000fe20008ffe4ff */
[----:B-1----:R-:W-:Y:S01]  /*1cc0*/  SHF.L.U32 R2, R15, 0x1f, RZ ;  /* 0x0000001f0f027819 */ /* 0x002fe200000006ff */
[----:B------:R-:W-:Y:S02]  /*1cd0*/  UIMAD UR5, UR6, 0x1400, UR4 ;  /* 0x00001400060578a4 */ /* 0x000fe4000f8e0204 */
[----:B------:R-:W-:Y:S01]  /*1ce0*/  UIADD3 UR30, UP0, UPT, UR24, 0x180, URZ ;  /* 0x00000180181e7890 */ /* 0x000fe2000ff1e0ff */
[----:B------:R1:W1:Y:S01]  /*1cf0*/  SYNCS.PHASECHK.TRANS64.TRYWAIT P0, [UR8+0x70], R2 ;  /* 0x00007002ff0075a7 */ /* 0x0002620008001108 */
[----:B------:R-:W-:Y:S01]  /*1d00*/  UIADD3 UR8, UPT, UPT, UR5, 0x26300, URZ ;  /* 0x0002630005087890 */ /* 0x000fe2000fffe0ff */
[----:B------:R-:W-:Y:S01]  /*1d10*/  UMOV UR28, 0x0 ;  /* 0x00000000001c7882 */ /* 0x000fe20000000000 */
[----:B------:R-:W-:Y:S01]  /*1d20*/  UMOV UR29, 0x10000000 ;  /* 0x10000000001d7882 */ /* 0x000fe20000000000 */
[----:B------:R-:W-:Y:S01]  /*1d30*/  UMOV UR19, UR35 ;  /* 0x0000002300137c82 */ /* 0x000fe20008000000 */
[----:B------:R-:W-:Y:S01]  /*1d40*/  UMOV UR20, UR36 ;  /* 0x0000002400147c82 */ /* 0x000fe20008000000 */
[----:B------:R-:W-:Y:S01]  /*1d50*/  UIADD3.X UR31, UPT, UPT, URZ, UR25, URZ, UP0, !UPT ;  /* 0x00000019ff1f7290 */ /* 0x000fe200087fe4ff */
[----:B------:R1:W-:Y:S01]  /*1d60*/  UTMALDG.3D [UR16], [UR32], desc[UR28] ;  /* 0x00001c10200075b4 */ /* 0x0003e20008011000 */
[----:B------:R-:W-:Y:S01]  /*1d70*/  UIADD3 UR23, UPT, UPT, UR23, 0x1, URZ ;  /* 0x0000000117177890 */ /* 0x000fe2000fffe0ff */
[----:B------:R-:W-:Y:S01]  /*1d80*/  UMOV UR12, UR36 ;  /* 0x00000024000c7c82 */ /* 0x000fe20008000000 */
[----:B------:R-:W-:Y:S01]  /*1d90*/  UMOV UR9, UR17 ;  /* 0x0000001100097c82 */ /* 0x000fe20008000000 */
[----:B------:R-:W-:Y:S01]  /*1da0*/  UMOV UR10, UR18 ;  /* 0x00000012000a7c82 */ /* 0x000fe20008000000 */
[----:B------:R-:W-:Y:S03]  /*1db0*/  UISETP.NE.AND UP0, UPT, UR23, UR26, UPT ;  /* 0x0000001a1700728c */ /* 0x000fe6000bf05270 */
[----:B------:R1:W-:Y:S01]  /*1dc0*/  UTMALDG.3D [UR8], [UR30], desc[UR28] ;  /* 0x00001c081e0075b4 */ /* 0x0003e20008011000 */
[----:B------:R-:W-:Y:S05]  /*1dd0*/  UMOV UR6, UR13 ;  /* 0x0000000d00067c82 */ /* 0x000fea0008000000 */
[----:B------:R-:W-:Y:S05]  /*1de0*/  BRA.U UP0, `(.L_x_32) ;  /* 0xfffffffd005c7547 */ /* 0x000fea000b83ffff */
.L_x_27:
[----:B-1----:R-:W-:Y:S01]  /*1df0*/  LEA R2, R14, UR4, 0x3 ;  /* 0x000000040e027c11 */ /* 0x002fe2000f8e18ff */
[----:B------:R-:W-:Y:S01]  /*1e00*/  NOP ;  /* 0x0000000000007918 */ /* 0x000fe20000000000 */
[----:B--2---:R-:W-:Y:S02]  /*1e10*/  SHF.L.U32 R3, R12, 0x1f, RZ ;  /* 0x0000001f0c037819 */ /* 0x004fe400000006ff */
[----:B------:R-:W-:Y:S02]  /*1e20*/  LEA R4, R14, UR4, 0x4 ;  /* 0x000000040e047c11 */ /* 0x000fe4000f8e20ff */
[----:B------:R-:W1:Y:S02]  /*1e30*/  SYNCS.PHASECHK.TRANS64.TRYWAIT P0, [R2+URZ+0x110], R3 ;  /* 0x00011003020075a7 */ /* 0x000e6400080011ff */
[----:B-1----:R-:W-:Y:S05]  /*1e40*/  @!P0 BRA `(.L_x_33) ;  /* 0x0000006000748947 */ /* 0x002fea0003800000 */
.L_x_120:
[----:B------:R-:W2:Y:S01]  /*1e50*/  LDS.128 R4, [R4+0x1a0] ;  /* 0x0001a00004047984 */ /* 0x000ea20000000c00 */
[----:B---3--:R-:W-:Y:S01]  /*1e60*/  ISETP.GE.AND P0, PT, R92, 0x1, PT ;  /* 0x000000015c00780c */ /* 0x008fe20003f06270 */
[----:B-1----:R-:W-:Y:S01]  /*1e70*/  VIADD R2, R2, 0x120 ;  /* 0x0000012002027836 */ /* 0x002fe20000000000 */
[----:B------:R-:W-:Y:S01]  /*1e80*/  @!PT LDS RZ, [RZ] ;  /* 0x00000000fffff984 */ /* 0x000fe20000000800 */
[----:B------:R-:W-:Y:S01]  /*1e90*/  @!PT LDS RZ, [RZ] ;  /* 0x00000000fffff984 */ /* 0x000fe20000000800 */
[----:B------:R-:W-:Y:S01]  /*1ea0*/  @!PT LDS RZ, [RZ] ;  /* 0x00000000fffff984 */ /* 0x000fe20000000800 */
[----:B------:R-:W-:Y:S01]  /*1eb0*/  @!PT LDS RZ, [RZ] ;  /* 0x00000000fffff984 */ /* 0x000fe20000000800 */
[----:B------:R1:W-:Y:S06]  /*1ec0*/  MEMBAR.ALL.CTA ;  /* 0x0000000000007992 */ /* 0x0003ec0000008000 */
[----:B-1----:R-:W1:Y:S01]  /*1ed0*/  FENCE.VIEW.ASYNC.S ;  /* 0x00000000000073c6 */ /* 0x002e620000000000 */
[----:B------:R-:W-:-:S04]  /*1ee0*/  PRMT R2, RZ, 0x654, R2 ;  /* 0x00000654ff027816 */ /* 0x000fc80000000002 */
[----:B-1----:R1:W-:Y:S01]  /*1ef0*/  SYNCS.ARRIVE.TRANS64.RED.A1T0 RZ, [R2+URZ], RZ ;  /* 0x000000ff02ff79a7 */ /* 0x0023e200081004ff */
[----:B--2---:R-:W-:-:S13]  /*1f00*/  LOP3.LUT P2, RZ, R6, 0x1, RZ, 0xc0, !PT ;  /* 0x0000000106ff7812 */ /* 0x004fda000784c0ff */
[----:B------:R-:W-:Y:S01]  /*1f10*/  @P2 SHF.R.U32.HI R3, RZ, 0x10, R5 ;  /* 0x00000010ff032819 */ /* 0x000fe20000011605 */
[----:B------:R-:W-:Y:S01]  /*1f20*/  VOTEU.ANY UP0, P2 ;  /* 0x0000000000ff7886 */ /* 0x000fe20001000100 */
[----:B------:R-:W-:Y:S02]  /*1f30*/  @P2 MOV R13, R4 ;  /* 0x00000004000d2202 */ /* 0x000fe40000000f00 */
[----:B------:R-:W-:Y:S02]  /*1f40*/  @P2 R2UR.BROADCAST UR5, R3 ;  /* 0x00000000030522ca */ /* 0x000fe400008e0000 */
[----:B------:R-:W-:-:S11]  /*1f50*/  @P2 LOP3.LUT R11, R5, 0xffff, RZ, 0xc0, !PT ;  /* 0x0000ffff050b2812 */ /* 0x000fd600078ec0ff */
[----:B------:R-:W-:Y:S01]  /*1f60*/  @UP0 UMOV UR36, UR5 ;  /* 0x0000000500240c82 */ /* 0x000fe20008000000 */
[----:B-1----:R-:W-:Y:S05]  /*1f70*/  @!P0 BRA `(.L_x_34) ;  /* 0x0000000000b88947 */ /* 0x002fea0003800000 */
[----:B------:R-:W4:Y:S01]  /*1f80*/  LDC.64 R4, c[0x0][0xb18] ;  /* 0x0002c600ff047b82 */ /* 0x000f220000000a00 */
[----:B------:R-:W-:-:S07]  /*1f90*/  ISETP.NE.AND P3, PT, R92, 0x1, PT ;  /* 0x000000015c00780c */ /* 0x000fce0003f65270 */
[----:B------:R-:W1:Y:S08]  /*1fa0*/  LDC.64 R6, c[0x0][0xb10] ;  /* 0x0002c400ff067b82 */ /* 0x000e700000000a00 */
[----:B------:R-:W2:Y:S08]  /*1fb0*/  LDC R16, c[0x0][0xb20] ;  /* 0x0002c800ff107b82 */ /* 0x000eb00000000800 */
[----:B------:R-:W3:Y:S01]  /*1fc0*/  LDC R18, c[0x0][0xb0c] ;  /* 0x0002c300ff127b82 */ /* 0x000ee20000000800 */
[----:B----4-:R-:W-:Y:S01]  /*1fd0*/  IMAD.HI.U32 R17, R0, R5, RZ ;  /* 0x0000000500117227 */ /* 0x010fe200078e00ff */
[----:B------:R-:W-:-:S03]  /*1fe0*/  ISETP.NE.AND P0, PT, R4, 0x1, PT ;  /* 0x000000010400780c */ /* 0x000fc60003f05270 */
[----:B------:R-:W-:-:S03]  /*1ff0*/  IMAD.HI.U32 R5, R11, R5, RZ ;  /* 0x000000050b057227 */ /* 0x000fc600078e00ff */
[----:B------:R-:W4:Y:S01]  /*2000*/  LDC.64 R2, c[0x0][0xb28] ;  /* 0x0002ca00ff027b82 */ /* 0x000f220000000a00 */
[----:B-1----:R-:W-:-:S04]  /*2010*/  IMAD.HI.U32 R20, R9, R6, RZ ;  /* 0x0000000609147227 */ /* 0x002fc800078e00ff */
[----:B------:R-:W-:Y:S01]  /*2020*/  IMAD.HI.U32 R22, R13, R6, RZ ;  /* 0x000000060d167227 */ /* 0x000fe200078e00ff */
[----:B------:R-:W-:Y:S02]  /*2030*/  SHF.R.U32.HI R20, RZ, R7, R20 ;  /* 0x00000007ff147219 */ /* 0x000fe40000011614 */
[-C--:B--2---:R-:W-:Y:S02]  /*2040*/  SHF.R.U32.HI R17, RZ, R16.reuse, R17 ;  /* 0x00000010ff117219 */ /* 0x084fe40000011611 */
[----:B------:R-:W-:Y:S02]  /*2050*/  SHF.R.U32.HI R16, RZ, R16, R5 ;  /* 0x00000010ff107219 */ /* 0x000fe40000011605 */
[----:B------:R-:W-:Y:S02]  /*2060*/  SEL R17, R0, R17, !P0 ;  /* 0x0000001100117207 */ /* 0x000fe40004000000 */
[----:B------:R-:W-:Y:S02]  /*2070*/  SHF.R.U32.HI R22, RZ, R7, R22 ;  /* 0x00000007ff167219 */ /* 0x000fe40000011616 */
[----:B---3--:R-:W-:-:S02]  /*2080*/  ISETP.NE.AND P1, PT, R18, 0x1, PT ;  /* 0x000000011200780c */ /* 0x008fc40003f25270 */
[----:B------:R-:W-:Y:S02]  /*2090*/  SEL R5, R11, R16, !P0 ;  /* 0x000000100b057207 */ /* 0x000fe40004000000 */
[----:B------:R-:W-:Y:S02]  /*20a0*/  SEL R19, R9, R20, !P1 ;  /* 0x0000001409137207 */ /* 0x000fe40004800000 */
[----:B------:R-:W-:Y:S01]  /*20b0*/  SEL R7, R13, R22, !P1 ;  /* 0x000000160d077207 */ /* 0x000fe20004800000 */
[----:B----4-:R-:W-:-:S04]  /*20c0*/  IMAD.HI.U32 R20, R17, R2, RZ ;  /* 0x0000000211147227 */ /* 0x010fc800078e00ff */
        /* <DEDUP_REMOVED lines=10> */
[----:B------:R-:W-:-:S04]  /*2170*/  @!P0 IMAD.HI.U32 R16, R7, R2, RZ ;  /* 0x0000000207108227 */ /* 0x000fc800078e00ff */
[----:B------:R-:W-:Y:S01]  /*2180*/  IMAD.MOV R2, RZ, RZ, -R6 ;  /* 0x000000ffff027224 */ /* 0x000fe200078e0a06 */
[----:B------:R-:W-:-:S03]  /*2190*/  @!P0 SHF.R.U32.HI R16, RZ, R3, R16 ;  /* 0x00000003ff108219 */ /* 0x000fc60000011610 */
[----:B------:R-:W-:Y:S01]  /*21a0*/  IMAD R2, R92, R2, R5 ;  /* 0x000000025c027224 */ /* 0x000fe200078e0205 */
        /* <DEDUP_REMOVED lines=11> */
.L_x_34:
[----:B------:R-:W1:Y:S02]  /*2260*/  LDCU UR5, c[0x0][0xb30] ;  /* 0x00016600ff0577ac */ /* 0x000e640008000800 */
[----:B-1----:R-:W-:-:S09]  /*2270*/  UISETP.NE.AND UP0, UPT, UR5, 0x1, UPT ;  /* 0x000000010500788c */ /* 0x002fd2000bf05270 */
[----:B------:R-:W-:Y:S05]  /*2280*/  BRA.U UP0, `(.L_x_35) ;  /* 0x0000000100407547 */ /* 0x000fea000b800000 */
[----:B------:R-:W1:Y:S08]  /*2290*/  LDC.64 R4, c[0x0][0xb10] ;  /* 0x0002c400ff047b82 */ /* 0x000e700000000a00 */
[----:B------:R-:W2:Y:S08]  /*22a0*/  LDC.64 R2, c[0x0][0xb18] ;  /* 0x0002c600ff027b82 */ /* 0x000eb00000000a00 */
[----:B------:R-:W3:Y:S08]  /*22b0*/  LDC R6, c[0x0][0xb20] ;  /* 0x0002c800ff067b82 */ /* 0x000ef00000000800 */
[----:B------:R-:W4:Y:S01]  /*22c0*/  LDC R16, c[0x0][0xb0c] ;  /* 0x0002c300ff107b82 */ /* 0x000f220000000800 */
[----:B-1----:R-:W-:-:S05]  /*22d0*/  IMAD.HI.U32 R4, R13, R4, RZ ;  /* 0x000000040d047227 */ /* 0x002fca00078e00ff */
[----:B------:R-:W-:Y:S01]  /*22e0*/  SHF.R.U32.HI R4, RZ, R5, R4 ;  /* 0x00000005ff047219 */ /* 0x000fe20000011604 */
[----:B--2---:R-:W-:Y:S01]  /*22f0*/  IMAD.HI.U32 R3, R11, R3, RZ ;  /* 0x000000030b037227 */ /* 0x004fe200078e00ff */
[----:B------:R-:W-:-:S04]  /*2300*/  ISETP.NE.AND P0, PT, R2, 0x1, PT ;  /* 0x000000010200780c */ /* 0x000fc80003f05270 */
[----:B---3--:R-:W-:-:S04]  /*2310*/  SHF.R.U32.HI R6, RZ, R6, R3 ;  /* 0x00000006ff067219 */ /* 0x008fc80000011603 */
[----:B------:R-:W-:Y:S02]  /*2320*/  SEL R3, R11, R6, !P0 ;  /* 0x000000060b037207 */ /* 0x000fe40004000000 */
[----:B----4-:R-:W-:-:S04]  /*2330*/  ISETP.NE.AND P1, PT, R16, 0x1, PT ;  /* 0x000000011000780c */ /* 0x010fc80003f25270 */
[----:B------:R-:W-:-:S05]  /*2340*/  SEL R4, R13, R4, !P1 ;  /* 0x000000040d047207 */ /* 0x000fca0004800000 */
[----:B------:R-:W-:Y:S02]  /*2350*/  IMAD.IADD R5, R3, 0x1, -R4 ;  /* 0x0000000103057824 */ /* 0x000fe400078e0a04 */
[----:B------:R-:W-:Y:S02]  /*2360*/  IMAD.IADD R3, R4, 0x1, -R3 ;  /* 0x0000000104037824 */ /* 0x000fe400078e0a03 */
[----:B------:R-:W-:Y:S02]  /*2370*/  IMAD R13, R5, R16, R13 ;  /* 0x00000010050d7224 */ /* 0x000fe400078e020d */
[----:B------:R-:W-:-:S07]  /*2380*/  IMAD R11, R3, R2, R11 ;  /* 0x00000002030b7224 */ /* 0x000fce00078e020b */
.L_x_35:
[----:B------:R-:W-:Y:S01]  /*2390*/  VIADD R14, R14, 0x1 ;  /* 0x000000010e0e7836 */ /* 0x000fe20000000000 */
[----:B------:R-:W-:Y:S01]  /*23a0*/  PLOP3.LUT P1, PT, PT, PT, PT, 0x80, 0x8 ;  /* 0x000000000008781c */ /* 0x000fe20003f2f070 */
[----:B------:R-:W-:Y:S02]  /*23b0*/  IMAD.IADD R205, R13, 0x1, R204 ;  /* 0x000000010dcd7824 */ /* 0x000fe400078e02cc */
[----:B------:R-:W-:Y:S01]  /*23c0*/  IMAD.IADD R195, R11, 0x1, R194 ;  /* 0x000000010bc37824 */ /* 0x000fe200078e02c2 */
[----:B------:R-:W-:-:S04]  /*23d0*/  ISETP.NE.AND P0, PT, R14, 0x2, PT ;  /* 0x000000020e00780c */ /* 0x000fc80003f05270 */
[----:B------:R-:W-:Y:S02]  /*23e0*/  SEL R3, RZ, 0x1, P0 ;  /* 0x00000001ff037807 */ /* 0x000fe40000000000 */
[----:B------:R-:W-:Y:S02]  /*23f0*/  SEL R14, R14, RZ, P0 ;  /* 0x000000ff0e0e7207 */ /* 0x000fe40000000000 */
[----:B------:R-:W-:Y:S01]  /*2400*/  LOP3.LUT R12, R12, R3, RZ, 0x3c, !PT ;  /* 0x000000030c0c7212 */ /* 0x000fe200078e3cff */
[----:B------:R-:W-:Y:S06]  /*2410*/  @P2 BRA `(.L_x_36) ;  /* 0xfffffff000982947 */ /* 0x000fec000383ffff */
[----:B------:R-:W-:Y:S01]  /*2420*/  UIADD3 UR4, UPT, UPT, UR4, 0x70, URZ ;  /* 0x0000007004047890 */ /* 0x000fe2000fffe0ff */
[----:B------:R-:W-:-:S03]  /*2430*/  SHF.L.U32 R3, R15, 0x1f, RZ ;  /* 0x0000001f0f037819 */ /* 0x000fc600000006ff */
[----:B------:R-:W-:-:S09]  /*2440*/  ULEA UR5, UR13, UR4, 0x3 ;  /* 0x000000040d057291 */ /* 0x000fd2000f8e18ff */
[----:B------:R-:W1:Y:S02]  /*2450*/  SYNCS.PHASECHK.TRANS64.TRYWAIT P0, [UR5], R3 ;  /* 0x00000003ff0075a7 */ /* 0x000e640008001105 */
[----:B-1----:R-:W-:Y:S05]  /*2460*/  @!P0 BRA `(.L_x_37) ;  /* 0x0000005c00008947 */ /* 0x002fea0003800000 */
.L_x_122:
[----:B------:R-:W-:-:S04]  /*2470*/  UIADD3 UR6, UPT, UPT, UR13, 0x1, URZ ;  /* 0x000000010d067890 */ /* 0x000fc8000fffe0ff */
[----:B------:R-:W-:-:S04]  /*2480*/  UISETP.NE.AND UP0, UPT, UR6, 0xe, UPT ;  /* 0x0000000e0600788c */ /* 0x000fc8000bf05270 */
[----:B------:R-:W-:Y:S02]  /*2490*/  USEL UR7, URZ, 0x1, UP0 ;  /* 0x00000001ff077887 */ /* 0x000fe40008000000 */
[----:B------:R-:W-:-:S04]  /*24a0*/  USEL UR6, UR6, URZ, UP0 ;  /* 0x000000ff06067287 */ /* 0x000fc80008000000 */
[----:B------:R-:W-:Y:S01]  /*24b0*/  ULEA UR5, UR6, UR4, 0x3 ;  /* 0x0000000406057291 */ /* 0x000fe2000f8e18ff */
[----:B------:R-:W-:-:S04]  /*24c0*/  LOP3.LUT R2, R15, UR7, RZ, 0x3c, !PT ;  /* 0x000000070f027c12 */ /* 0x000fc8000f8e3cff */
[----:B-1----:R-:W-:-:S04]  /*24d0*/  SHF.L.U32 R3, R2, 0x1f, RZ ;  /* 0x0000001f02037819 */ /* 0x002fc800000006ff */
[----:B------:R-:W1:Y:S02]  /*24e0*/  SYNCS.PHASECHK.TRANS64.TRYWAIT P0, [UR5], R3 ;  /* 0x00000003ff0075a7 */ /* 0x000e640008001105 */
[----:B-1----:R-:W-:Y:S05]  /*24f0*/  @!P0 BRA `(.L_x_38) ;  /* 0x0000005800f48947 */ /* 0x002fea0003800000 */
.L_x_124:
        /* <DEDUP_REMOVED lines=9> */
.L_x_126:
        /* <DEDUP_REMOVED lines=9> */
.L_x_128:
        /* <DEDUP_REMOVED lines=9> */
.L_x_130:
        /* <DEDUP_REMOVED lines=9> */
.L_x_132:
        /* <DEDUP_REMOVED lines=9> */
.L_x_134:
        /* <DEDUP_REMOVED lines=9> */
.L_x_136:
        /* <DEDUP_REMOVED lines=9> */
.L_x_138:
        /* <DEDUP_REMOVED lines=9> */
.L_x_140:
        /* <DEDUP_REMOVED lines=9> */
.L_x_142:
        /* <DEDUP_REMOVED lines=9> */
.L_x_144:
        /* <DEDUP_REMOVED lines=9> */
.L_x_146:
[----:B------:R-:W-:-:S04]  /*2b30*/  UIADD3 UR6, UPT, UPT, UR6, 0x1, URZ ;  /* 0x0000000106067890 */ /* 0x000fc8000fffe0ff */
[----:B------:R-:W-:-:S04]  /*2b40*/  UISETP.NE.AND UP0, UPT, UR6, 0xe, UPT ;  /* 0x0000000e0600788c */ /* 0x000fc8000bf05270 */
[----:B------:R-:W-:Y:S02]  /*2b50*/  USEL UR5, URZ, 0x1, UP0 ;  /* 0x00000001ff057887 */ /* 0x000fe40008000000 */
[----:B------:R-:W-:-:S04]  /*2b60*/  USEL UR6, UR6, URZ, UP0 ;  /* 0x000000ff06067287 */ /* 0x000fc80008000000 */
[----:B------:R-:W-:Y:S01]  /*2b70*/  ULEA UR6, UR6, UR4, 0x3 ;  /* 0x0000000406067291 */ /* 0x000fe2000f8e18ff */
[----:B-1----:R-:W-:-:S04]  /*2b80*/  LOP3.LUT R3, R2, UR5, RZ, 0x3c, !PT ;  /* 0x0000000502037c12 */ /* 0x002fc8000f8e3cff */
[----:B------:R-:W-:Y:S01]  /*2b90*/  SHF.L.U32 R3, R3, 0x1f, RZ ;  /* 0x0000001f03037819 */ /* 0x000fe200000006ff */
[----:B----4-:R-:W-:-:S07]  /*2ba0*/  IMAD.U32 R0, RZ, RZ, UR6 ;  /* 0x00000006ff007e24 */ /* 0x010fce000f8e00ff */
.L_x_50:
[----:B-1----:R1:W2:Y:S02]  /*2bb0*/  SYNCS.PHASECHK.TRANS64.TRYWAIT P0, [R0+URZ], R3 ;  /* 0x00000003000075a7 */ /* 0x0022a400080011ff */
[----:B--2---:R-:W-:Y:S05]  /*2bc0*/  @!P0 NANOSLEEP.SYNCS 0x989680 ;  /* 0x009896800000895d */ /* 0x004fea0003900000 */
[----:B------:R-:W2:Y:S02]  /*2bd0*/  @!P0 SYNCS.PHASECHK.TRANS64 P0, [R0+URZ], R3 ;  /* 0x00000003000085a7 */ /* 0x000ea400080010ff */
[----:B--2---:R-:W-:Y:S05]  /*2be0*/  @P0 EXIT ;  /* 0x000000000000094d */ /* 0x004fea0003800000 */
[----:B------:R-:W-:Y:S05]  /*2bf0*/  BRA `(.L_x_50) ;  /* 0xfffffffc00ec7947 */ /* 0x000fea000383ffff */
.L_x_18:
[----:B------:R-:W-:-:S04]  /*2c00*/  UISETP.NE.AND UP1, UPT, UR38, URZ, UPT ;  /* 0x000000ff2600728c */ /* 0x000fc8000bf25270 */
[----:B------:R-:W-:-:S09]  /*2c10*/  UISETP.NE.OR UP1, UPT, UR8, 0x1, UP1 ;  /* 0x000000010800788c */ /* 0x000fd20008f25670 */
[----:B------:R-:W-:Y:S05]  /*2c20*/  BRA.U UP1, `(.L_x_51) ;  /* 0x0000000501487547 */ /* 0x000fea000b800000 */
[----:B------:R-:W-:Y:S01]  /*2c30*/  ISETP.NE.AND P2, PT, R2, RZ, PT ;  /* 0x000000ff0200720c */ /* 0x000fe20003f45270 */
[----:B------:R-:W-:Y:S01]  /*2c40*/  IMAD.MOV.U32 R12, RZ, RZ, 0x1 ;  /* 0x00000001ff0c7424 */ /* 0x000fe200078e00ff */
[----:B------:R-:W-:Y:S02]  /*2c50*/  CS2R R10, SRZ ;  /* 0x00000000000a7805 */ /* 0x000fe4000001ff00 */
[----:B------:R-:W-:Y:S01]  /*2c60*/  CS2R R8, SRZ ;  /* 0x0000000000087805 */ /* 0x000fe2000001ff00 */
[----:B------:R-:W-:Y:S01]  /*2c70*/  UMOV UR4, 0x400 ;  /* 0x0000040000047882 */ /* 0x000fe20000000000 */
[----:B------:R-:W-:Y:S01]  /*2c80*/  UMOV UR6, URZ ;  /* 0x000000ff00067c82 */ /* 0x000fe20008000000 */
[----:B------:R-:W-:-:S12]  /*2c90*/  ULEA UR38, UR38, UR4, 0x18 ;  /* 0x0000000426267291 */ /* 0x000fd8000f8ec0ff */
.L_x_55:
[----:B------:R-:W-:Y:S02]  /*2ca0*/  LEA R0, R8, UR38, 0x3 ;  /* 0x0000002608007c11 */ /* 0x000fe4000f8e18ff */
[----:B------:R-:W-:-:S03]  /*2cb0*/  SHF.L.U32 R5, R9, 0x1f, RZ ;  /* 0x0000001f09057819 */ /* 0x000fc600000006ff */
[----:B------:R-:W-:Y:S01]  /*2cc0*/  VIADD R4, R0, 0x180 ;  /* 0x0000018000047836 */ /* 0x000fe20000000000 */
[----:B------:R-:W1:Y:S02]  /*2cd0*/  SYNCS.PHASECHK.TRANS64.TRYWAIT P0, [R0+URZ+0x170], R5 ;  /* 0x00017005000075a7 */ /* 0x000e6400080011ff */
[----:B-1----:R-:W-:Y:S05]  /*2ce0*/  @!P0 BRA `(.L_x_52) ;  /* 0x0000005800188947 */ /* 0x002fea0003800000 */
.L_x_147:
[----:B------:R-:W-:Y:S01]  /*2cf0*/  ULEA UR5, UR6, UR38, 0x3 ;  /* 0x0000002606057291 */ /* 0x000fe2000f8e18ff */
[----:B------:R-:W-:Y:S02]  /*2d00*/  PRMT R4, RZ, 0x654, R4 ;  /* 0x00000654ff047816 */ /* 0x000fe40000000004 */
[----:B-1----:R-:W-:Y:S01]  /*2d10*/  SHF.L.U32 R5, R12, 0x1f, RZ ;  /* 0x0000001f0c057819 */ /* 0x002fe200000006ff */
[----:B------:R-:W-:Y:S01]  /*2d20*/  UIADD3 UR4, UPT, UPT, UR5, 0x110, URZ ;  /* 0x0000011005047890 */ /* 0x000fe2000fffe0ff */
[----:B------:R1:W-:Y:S05]  /*2d30*/  SYNCS.ARRIVE.TRANS64.RED.A1T0 RZ, [R4+URZ], RZ ;  /* 0x000000ff04ff79a7 */ /* 0x0003ea00081004ff */
[----:B------:R-:W-:Y:S01]  /*2d40*/  IMAD.U32 R7, RZ, RZ, UR4 ;  /* 0x00000004ff077e24 */ /* 0x000fe2000f8e00ff */
[----:B------:R-:W2:Y:S04]  /*2d50*/  SYNCS.PHASECHK.TRANS64.TRYWAIT P0, [UR5+0x120], R5 ;  /* 0x00012005ff0075a7 */ /* 0x000ea80008001105 */
[----:B------:R-:W-:Y:S01]  /*2d60*/  PRMT R6, R2, 0x654, R7 ;  /* 0x0000065402067816 */ /* 0x000fe20000000007 */
[----:B-1----:R-:W-:Y:S01]  /*2d70*/  @!P2 IMAD.MOV.U32 R4, RZ, RZ, 0x10 ;  /* 0x00000010ff04a424 */ /* 0x002fe200078e00ff */
[----:B--2---:R-:W-:Y:S06]  /*2d80*/  @!P0 BRA `(.L_x_53) ;  /* 0x0000005800048947 */ /* 0x004fec0003800000 */
.L_x_149:
[----:B------:R-:W-:Y:S01]  /*2d90*/  ULEA UR4, UR6, UR38, 0x4 ;  /* 0x0000002606047291 */ /* 0x000fe2000f8e20ff */
[----:B------:R-:W-:Y:S01]  /*2da0*/  SEL R3, R6, R3, !P2 ;  /* 0x0000000306037207 */ /* 0x000fe20005000000 */
[----:B------:R-:W-:Y:S01]  /*2db0*/  UIADD3 UR5, UPT, UPT, UR5, 0x110, URZ ;  /* 0x0000011005057890 */ /* 0x000fe2000fffe0ff */
[----:B-1----:R-:W-:Y:S01]  /*2dc0*/  LEA R0, R11, UR38, 0x3 ;  /* 0x000000260b007c11 */ /* 0x002fe2000f8e18ff */
[----:B------:R-:W-:Y:S01]  /*2dd0*/  UIADD3 UR4, UPT, UPT, UR4, 0x1a0, URZ ;  /* 0x000001a004047890 */ /* 0x000fe2000fffe0ff */
[----:B------:R-:W-:Y:S01]  /*2de0*/  SHF.L.U32 R5, R10, 0x1f, RZ ;  /* 0x0000001f0a057819 */ /* 0x000fe200000006ff */
[----:B------:R1:W-:Y:S01]  /*2df0*/  @!P2 SYNCS.ARRIVE.TRANS64.RED RZ, [R3+URZ], R4 ;  /* 0x0000000403ffa9a7 */ /* 0x0003e200080004ff */
[----:B------:R-:W-:Y:S01]  /*2e00*/  UIADD3 UR6, UPT, UPT, UR6, 0x1, URZ ;  /* 0x0000000106067890 */ /* 0x000fe2000fffe0ff */
[----:B------:R-:W-:-:S03]  /*2e10*/  VIADD R8, R8, 0x1 ;  /* 0x0000000108087836 */ /* 0x000fc60000000000 */
[----:B------:R-:W-:Y:S02]  /*2e20*/  UISETP.NE.AND UP0, UPT, UR6, 0x2, UPT ;  /* 0x000000020600788c */ /* 0x000fe4000bf05270 */
[----:B------:R-:W-:Y:S06]  /*2e30*/  UGETNEXTWORKID.BROADCAST [UR4], [UR5] ;  /* 0x00000000040073ca */ /* 0x000fec0008000100 */
[----:B------:R-:W-:Y:S01]  /*2e40*/  USEL UR4, URZ, 0x1, UP0 ;  /* 0x00000001ff047887 */ /* 0x000fe20008000000 */
[----:B------:R-:W-:Y:S01]  /*2e50*/  ISETP.NE.AND P0, PT, R8, 0x2, PT ;  /* 0x000000020800780c */ /* 0x000fe20003f05270 */
[----:B------:R-:W-:Y:S01]  /*2e60*/  USEL UR6, UR6, URZ, UP0 ;  /* 0x000000ff06067287 */ /* 0x000fe20008000000 */
[----:B------:R-:W2:Y:S03]  /*2e70*/  SYNCS.PHASECHK.TRANS64.TRYWAIT P1, [R0+URZ+0x110], R5 ;  /* 0x00011005000075a7 */ /* 0x000ea600080211ff */
[----:B------:R-:W-:Y:S01]  /*2e80*/  LOP3.LUT R12, R12, UR4, RZ, 0x3c, !PT ;  /* 0x000000040c0c7c12 */ /* 0x000fe2000f8e3cff */
[----:B-12---:R-:W-:Y:S07]  /*2e90*/  @!P1 BRA `(.L_x_54) ;  /* 0x0000005400d89947 */ /* 0x006fee0003800000 */
.L_x_150:
[C---:B------:R-:W-:Y:S01]  /*2ea0*/  LEA R4, R11.reuse, UR38, 0x4 ;  /* 0x000000260b047c11 */ /* 0x040fe2000f8e20ff */
[----:B-1----:R-:W-:Y:S01]  /*2eb0*/  VIADD R0, R0, 0x120 ;  /* 0x0000012000007836 */ /* 0x002fe20000000000 */
[----:B------:R-:W-:Y:S01]  /*2ec0*/  SEL R8, R8, RZ, P0 ;  /* 0x000000ff08087207 */ /* 0x000fe20000000000 */
[----:B------:R-:W-:-:S03]  /*2ed0*/  VIADD R11, R11, 0x1 ;  /* 0x000000010b0b7836 */ /* 0x000fc60000000000 */
[----:B------:R-:W1:Y:S01]  /*2ee0*/  LDS.128 R4, [R4+0x1a0] ;  /* 0x0001a00004047984 */ /* 0x000e620000000c00 */
[----:B------:R-:W-:Y:S02]  /*2ef0*/  PRMT R0, RZ, 0x654, R0 ;  /* 0x00000654ff007816 */ /* 0x000fe40000000000 */
[C---:B------:R-:W-:Y:S01]  /*2f00*/  ISETP.NE.AND P1, PT, R11.reuse, 0x2, PT ;  /* 0x000000020b00780c */ /* 0x040fe20003f25270 */
[----:B------:R-:W-:Y:S01]  /*2f10*/  @!PT LDS RZ, [RZ] ;  /* 0x00000000fffff984 */ /* 0x000fe20000000800 */
[----:B------:R-:W-:Y:S01]  /*2f20*/  @!PT LDS RZ, [RZ] ;  /* 0x00000000fffff984 */ /* 0x000fe20000000800 */
[----:B------:R-:W-:Y:S01]  /*2f30*/  @!PT LDS RZ, [RZ] ;  /* 0x00000000fffff984 */ /* 0x000fe20000000800 */
[----:B------:R-:W-:Y:S01]  /*2f40*/  @!PT LDS RZ, [RZ] ;  /* 0x00000000fffff984 */ /* 0x000fe20000000800 */
[----:B------:R2:W-:Y:S06]  /*2f50*/  MEMBAR.ALL.CTA ;  /* 0x0000000000007992 */ /* 0x0005ec0000008000 */
[----:B--2---:R-:W2:Y:S01]  /*2f60*/  FENCE.VIEW.ASYNC.S ;  /* 0x00000000000073c6 */ /* 0x004ea20000000000 */
[----:B------:R-:W-:Y:S01]  /*2f70*/  SEL R11, R11, RZ, P1 ;  /* 0x000000ff0b0b7207 */ /* 0x000fe20000800000 */
[----:B--2---:R2:W-:Y:S01]  /*2f80*/  SYNCS.ARRIVE.TRANS64.RED.A1T0 RZ, [R0+URZ], RZ ;  /* 0x000000ff00ff79a7 */ /* 0x0045e200081004ff */
[----:B-1----:R-:W-:-:S02]  /*2f90*/  LOP3.LUT P3, RZ, R6, 0x1, RZ, 0xc0, !PT ;  /* 0x0000000106ff7812 */ /* 0x002fc4000786c0ff */
[----:B------:R-:W-:-:S04]  /*2fa0*/  SEL R5, RZ, 0x1, P1 ;  /* 0x00000001ff057807 */ /* 0x000fc80000800000 */
[----:B------:R-:W-:Y:S02]  /*2fb0*/  LOP3.LUT R10, R10, R5, RZ, 0x3c, !PT ;  /* 0x000000050a0a7212 */ /* 0x000fe400078e3cff */
[----:B--2---:R-:W-:-:S04]  /*2fc0*/  SEL R0, RZ, 0x1, P0 ;  /* 0x00000001ff007807 */ /* 0x004fc80000000000 */
[----:B------:R-:W-:Y:S01]  /*2fd0*/  LOP3.LUT R9, R9, R0, RZ, 0x3c, !PT ;  /* 0x0000000009097212 */ /* 0x000fe200078e3cff */
[----:B------:R-:W-:Y:S06]  /*2fe0*/  @P3 BRA `(.L_x_55) ;  /* 0xfffffffc002c3947 */ /* 0x000fec000383ffff */
[----:B------:R-:W-:Y:S01]  /*2ff0*/  ULEA UR5, UR6, UR38, 0x3 ;  /* 0x0000002606057291 */ /* 0x000fe2000f8e18ff */
[----:B------:R-:W-:-:S08]  /*3000*/  SHF.L.U32 R3, R12, 0x1f, RZ ;  /* 0x0000001f0c037819 */ /* 0x000fd000000006ff */
[----:B------:R-:W1:Y:S02]  /*3010*/  SYNCS.PHASECHK.TRANS64 P0, [UR5+0x120], R3 ;  /* 0x00012003ff0075a7 */ /* 0x000e640008001005 */
[----:B-1----:R-:W-:Y:S05]  /*3020*/  @P0 BRA `(.L_x_56) ;  /* 0x0000000000080947 */ /* 0x002fea0003800000 */
[----:B------:R-:W1:Y:S02]  /*3030*/  SYNCS.PHASECHK.TRANS64.TRYWAIT P0, [UR5+0x120], R3 ;  /* 0x00012003ff0075a7 */ /* 0x000e640008001105 */
[----:B-1----:R-:W-:Y:S05]  /*3040*/  @!P0 BRA `(.L_x_57) ;  /* 0x0000005400808947 */ /* 0x002fea0003800000 */
.L_x_56:
[----:B------:R-:W-:-:S04]  /*3050*/  UIADD3 UR4, UPT, UPT, UR6, 0x1, URZ ;  /* 0x0000000106047890 */ /* 0x000fc8000fffe0ff */
[----:B------:R-:W-:-:S04]  /*3060*/  UISETP.NE.AND UP0, UPT, UR4, 0x2, UPT ;  /* 0x000000020400788c */ /* 0x000fc8000bf05270 */
[----:B------:R-:W-:Y:S02]  /*3070*/  USEL UR7, URZ, 0x1, UP0 ;  /* 0x00000001ff077887 */ /* 0x000fe40008000000 */
[----:B------:R-:W-:-:S04]  /*3080*/  USEL UR4, UR4, URZ, UP0 ;  /* 0x000000ff04047287 */ /* 0x000fc80008000000 */
[----:B------:R-:W-:Y:S01]  /*3090*/  ULEA UR4, UR4, UR38, 0x3 ;  /* 0x0000002604047291 */ /* 0x000fe2000f8e18ff */
[----:B-1----:R-:W-:-:S04]  /*30a0*/  LOP3.LUT R3, R12, UR7, RZ, 0x3c, !PT ;  /* 0x000000070c037c12 */ /* 0x002fc8000f8e3cff */
[----:B------:R-:W-:-:S04]  /*30b0*/  SHF.L.U32 R0, R3, 0x1f, RZ ;  /* 0x0000001f03007819 */ /* 0x000fc800000006ff */
[----:B------:R-:W1:Y:S02]  /*30c0*/  SYNCS.PHASECHK.TRANS64 P0, [UR4+0x120], R0 ;  /* 0x00012000ff0075a7 */ /* 0x000e640008001004 */
[----:B-1----:R-:W-:Y:S05]  /*30d0*/  @P0 EXIT ;  /* 0x000000000000094d */ /* 0x002fea0003800000 */
[----:B------:R-:W-:Y:S02]  /*30e0*/  SHF.L.U32 R3, R3, 0x1f, RZ ;  /* 0x0000001f03037819 */ /* 0x000fe400000006ff */
[----:B------:R-:W-:-:S07]  /*30f0*/  MOV R0, UR4 ;  /* 0x0000000400007c02 */ /* 0x000fce0008000f00 */
.L_x_58:
[----:B-1----:R1:W2:Y:S02]  /*3100*/  SYNCS.PHASECHK.TRANS64.TRYWAIT P0, [R0+URZ+0x120], R3 ;  /* 0x00012003000075a7 */ /* 0x0022a400080011ff */
[----:B--2---:R-:W-:Y:S05]  /*3110*/  @!P0 NANOSLEEP.SYNCS 0x989680 ;  /* 0x009896800000895d */ /* 0x004fea0003900000 */
[----:B------:R-:W2:Y:S02]  /*3120*/  @!P0 SYNCS.PHASECHK.TRANS64 P0, [R0+URZ+0x120], R3 ;  /* 0x00012003000085a7 */ /* 0x000ea400080010ff */
[----:B--2---:R-:W-:Y:S05]  /*3130*/  @P0 EXIT ;  /* 0x000000000000094d */ /* 0x004fea0003800000 */
[----:B------:R-:W-:Y:S05]  /*3140*/  BRA `(.L_x_58) ;  /* 0xfffffffc00ec7947 */ /* 0x000fea000383ffff */
.L_x_51:
[----:B------:R-:W-:-:S09]  /*3150*/  UISETP.NE.AND UP1, UPT, UR8, URZ, UPT ;  /* 0x000000ff0800728c */ /* 0x000fd2000bf25270 */
[----:B------:R-:W-:Y:S05]  /*3160*/  BRA.U UP1, `(.L_x_59) ;  /* 0x0000000d017c7547 */ /* 0x000fea000b800000 */
[----:B------:R-:W-:Y:S01]  /*3170*/  UMOV UR4, 0x40 ;  /* 0x0000004000047882 */ /* 0x000fe20000000000 */
[----:B------:R-:W-:Y:S01]  /*3180*/  NOP ;  /* 0x0000000000007918 */ /* 0x000fe20000000000 */
[----:B------:R-:W-:Y:S01]  /*3190*/  ULEA UR4, UR38, UR4, 0x18 ;  /* 0x0000000426047291 */ /* 0x000fe2000f8ec0ff */
[----:B------:R-:W-:Y:S02]  /*31a0*/  UMOV UR5, 0x400 ;  /* 0x0000040000057882 */ /* 0x000fe40000000000 */
[----:B------:R-:W-:-:S06]  /*31b0*/  ULEA UR38, UR38, UR5, 0x18 ;  /* 0x0000000526267291 */ /* 0x000fcc000f8ec0ff */
[----:B------:R-:W1:Y:S02]  /*31c0*/  LDS.U8 R0, [UR4+0x1c] ;  /* 0x00001c04ff007984 */ /* 0x000e640008000000 */
[----:B-1----:R-:W-:-:S13]  /*31d0*/  ISETP.NE.AND P0, PT, R0, RZ, PT ;  /* 0x000000ff0000720c */ /* 0x002fda0003f05270 */
[----:B------:R-:W-:Y:S05]  /*31e0*/  @P0 BRA `(.L_x_60) ;  /* 0x0000000000580947 */ /* 0x000fea0003800000 */
[----:B------:R-:W-:-:S13]  /*31f0*/  ELECT P0, URZ, PT ;  /* 0x0000000000ff782f */ /* 0x000fda0003800000 */
[----:B------:R-:W-:Y:S05]  /*3200*/  @!P0 BRA `(.L_x_61) ;  /* 0x0000000000608947 */ /* 0x000fea0003800000 */
[----:B------:R-:W-:Y:S01]  /*3210*/  UMOV UR5, 0x10 ;  /* 0x0000001000057882 */ /* 0x000fe20000000000 */
[----:B------:R-:W-:Y:S01]  /*3220*/  HFMA2 R0, -RZ, RZ, 0, 5.9604644775390625e-08 ;  /* 0x00000001ff007431 */ /* 0x000fe200000001ff */
[----:B------:R-:W-:-:S03]  /*3230*/  MOV R2, 0xffff ;  /* 0x0000ffff00027802 */ /* 0x000fc60000000f00 */
[----:B------:R-:W-:Y:S04]  /*3240*/  DEPBAR.LE SB1, 0x36 ;  /* 0x00009d800000791a */ /* 0x000fe80000000000 */
[----:B------:R-:W1:Y:S02]  /*3250*/  UTCATOMSWS.FIND_AND_SET.ALIGN UP0, UR5, UR5 ;  /* 0x00000005000575e3 */ /* 0x000e640008000800 */
[----:B-1----:R-:W-:Y:S01]  /*3260*/  MOV R3, UR5 ;  /* 0x0000000500037c02 */ /* 0x002fe20008000f00 */
[----:B------:R-:W-:Y:S06]  /*3270*/  BRA.U UP0, `(.L_x_62) ;  /* 0x0000000100187547 */ /* 0x000fec000b800000 */
.L_x_63:
[----:B------:R-:W-:Y:S05]  /*3280*/  NANOSLEEP 0x64 ;  /* 0x000000640000795d */ /* 0x000fea0003800000 */
[----:B------:R-:W-:-:S05]  /*3290*/  UMOV UR5, 0x10 ;  /* 0x0000001000057882 */ /* 0x000fca0000000000 */
[----:B------:R-:W-:Y:S04]  /*32a0*/  DEPBAR.LE SB1, 0x36 ;  /* 0x00009d800000791a */ /* 0x000fe80000000000 */
[----:B------:R-:W1:Y:S02]  /*32b0*/  UTCATOMSWS.FIND_AND_SET.ALIGN UP0, UR5, UR5 ;  /* 0x00000005000575e3 */ /* 0x000e640008000800 */
[----:B-1----:R-:W-:Y:S01]  /*32c0*/  MOV R3, UR5 ;  /* 0x0000000500037c02 */ /* 0x002fe20008000f00 */
[----:B------:R-:W-:Y:S05]  /*32d0*/  BRA.U !UP0, `(.L_x_63) ;  /* 0xfffffffd08e87547 */ /* 0x000fea000b83ffff */
.L_x_62:
[-C--:B------:R-:W-:Y:S02]  /*32e0*/  SHF.L.U32 R2, R2, R3.reuse, RZ ;  /* 0x0000000302027219 */ /* 0x080fe400000006ff */
[----:B------:R-:W-:Y:S01]  /*32f0*/  SHF.L.U32 R0, R0, R3, RZ ;  /* 0x0000000300007219 */ /* 0x000fe200000006ff */
[----:B------:R-:W-:Y:S02]  /*3300*/  IMAD.SHL.U32 R3, R3, 0x20, RZ ;  /* 0x0000002003037824 */ /* 0x000fe400078e00ff */
[----:B------:R1:W-:Y:S04]  /*3310*/  ATOMS.OR RZ, [UR4+0x14], R2 ;  /* 0x00001402ffff798c */ /* 0x0003e8000b000004 */
[----:B------:R1:W-:Y:S04]  /*3320*/  ATOMS.OR RZ, [UR4+0x18], R0 ;  /* 0x00001800ffff798c */ /* 0x0003e8000b000004 */
[----:B------:R1:W-:Y:S01]  /*3330*/  STS [UR38+0x1c0], R3 ;  /* 0x0001c003ff007988 */ /* 0x0003e20008000826 */
[----:B------:R-:W-:Y:S05]  /*3340*/  BRA `(.L_x_61) ;  /* 0x0000000000107947 */ /* 0x000fea0003800000 */
.L_x_60:
[----:B------:R-:W-:Y:S02]  /*3350*/  MOV R0, 0xffffffff ;  /* 0xffffffff00007802 */ /* 0x000fe40000000f00 */
[----:B------:R-:W-:-:S03]  /*3360*/  MOV R2, 0x3390 ;  /* 0x0000339000027802 */ /* 0x000fc60000000f00 */
[----:B------:R1:W-:Y:S04]  /*3370*/  STS [UR38+0x1c0], R0 ;  /* 0x0001c000ff007988 */ /* 0x0003e80008000826 */
[----:B-1-3-5:R-:W-:Y:S05]  /*3380*/  CALL.REL.NOINC `($__internal_1_$__cuda_sm10x_tcgen05_guardrail_trap_phase_invalid_during_alloc) ;  /* 0x0000005800107944 */ /* 0x02afea0003c00000 */
.L_x_61:
[----:B------:R-:W-:Y:S05]  /*3390*/  WARPSYNC.ALL ;  /* 0x0000000000007948 */ /* 0x000fea0003800000 */
[----:B------:R-:W2:Y:S01]  /*33a0*/  S2UR UR9, SR_CgaCtaId ;  /* 0x00000000000979c3 */ /* 0x000ea20000008800 */
[----:B------:R-:W-:Y:S01]  /*33b0*/  UMOV UR4, 0x400 ;  /* 0x0000040000047882 */ /* 0x000fe20000000000 */
[----:B------:R-:W-:-:S06]  /*33c0*/  NOP ;  /* 0x0000000000007918 */ /* 0x000fcc0000000000 */
[----:B------:R-:W-:Y:S06]  /*33d0*/  BAR.ARV 0x6, 0xa0 ;  /* 0x0182800000007b1d */ /* 0x000fec0000002000 */
[----:B------:R-:W4:Y:S01]  /*33e0*/  LDCU UR5, c[0x0][0x38c] ;  /* 0x00007180ff0577ac */ /* 0x000f220008000800 */
[----:B------:R-:W-:Y:S01]  /*33f0*/  IMAD.MOV.U32 R11, RZ, RZ, 0x1 ;  /* 0x00000001ff0b7424 */ /* 0x000fe200078e00ff */
[----:B------:R-:W-:Y:S01]  /*3400*/  CS2R R8, SRZ ;  /* 0x0000000000087805 */ /* 0x000fe2000001ff00 */
[----:B------:R-:W-:Y:S01]  /*3410*/  IMAD.MOV.U32 R10, RZ, RZ, RZ ;  /* 0x000000ffff0a7224 */ /* 0x000fe200078e00ff */
[----:B------:R-:W-:Y:S01]  /*3420*/  UMOV UR12, URZ ;  /* 0x000000ff000c7c82 */ /* 0x000fe20008000000 */
[----:B------:R-:W-:Y:S01]  /*3430*/  UMOV UR11, URZ ;  /* 0x000000ff000b7c82 */ /* 0x000fe20008000000 */
[----:B------:R-:W-:Y:S01]  /*3440*/  UMOV UR24, 0x0 ;  /* 0x0000000000187882 */ /* 0x000fe20000000000 */
[----:B------:R-:W-:Y:S01]  /*3450*/  UMOV UR25, 0x8140490 ;  /* 0x0814049000197882 */ /* 0x000fe20000000000 */
[----:B------:R-:W-:Y:S01]  /*3460*/  UMOV UR20, 0x0 ;  /* 0x0000000000147882 */ /* 0x000fe20000000000 */
[----:B------:R-:W-:Y:S01]  /*3470*/  UMOV UR21, 0x8140490 ;  /* 0x0814049000157882 */ /* 0x000fe20000000000 */
[----:B--2---:R-:W-:Y:S01]  /*3480*/  ULEA UR9, UR9, UR4, 0x18 ;  /* 0x0000000409097291 */ /* 0x004fe2000f8ec0ff */
[----:B------:R-:W2:Y:S03]  /*3490*/  LDCU UR4, c[0x0][0x38c] ;  /* 0x00007180ff0477ac */ /* 0x000ea60008000800 */
[----:B------:R-:W-:-:S02]  /*34a0*/  UIADD3 UR10, UPT, UPT, UR9, 0xa300, URZ ;  /* 0x0000a300090a7890 */ /* 0x000fc4000fffe0ff */
[----:B----4-:R-:W-:-:S03]  /*34b0*/  UISETP.GE.AND UP3, UPT, UR5, 0x1, UPT ;  /* 0x000000010500788c */ /* 0x010fc6000bf66270 */
[----:B-1----:R-:W1:Y:S01]  /*34c0*/  LDS R0, [UR9+0x1c0] ;  /* 0x0001c009ff007984 */ /* 0x002e620008000800 */
[----:B------:R-:W-:-:S04]  /*34d0*/  USHF.R.U32.HI UR10, URZ, 0x4, UR10 ;  /* 0x00000004ff0a7899 */ /* 0x000fc8000801160a */
[----:B------:R-:W-:-:S04]  /*34e0*/  ULOP3.LUT UR10, UR10, 0x3fff, URZ, 0xc0, !UPT ;  /* 0x00003fff0a0a7892 */ /* 0x000fc8000f8ec0ff */
[----:B------:R-:W-:Y:S02]  /*34f0*/  ULOP3.LUT UR10, UR10, 0x10000, URZ, 0xfc, !UPT ;  /* 0x000100000a0a7892 */ /* 0x000fe4000f8efcff */
[----:B--2---:R-:W-:-:S04]  /*3500*/  UIADD3 UR4, UPT, UPT, UR4, 0x1f, URZ ;  /* 0x0000001f04047890 */ /* 0x004fc8000fffe0ff */
[----:B------:R-:W-:-:S04]  /*3510*/  USHF.R.S32.HI UR8, URZ, 0x1f, UR4 ;  /* 0x0000001fff087899 */ /* 0x000fc80008011404 */
[----:B------:R-:W-:Y:S02]  /*3520*/  ULEA.HI UR8, UR8, UR4, URZ, 0x5 ;  /* 0x0000000408087291 */ /* 0x000fe4000f8f28ff */
[----:B------:R-:W-:Y:S02]  /*3530*/  UIADD3 UR4, UPT, UPT, UR9, 0x26300, URZ ;  /* 0x0002630009047890 */ /* 0x000fe4000fffe0ff */
[----:B------:R-:W-:Y:S02]  /*3540*/  USHF.R.S32.HI UR8, URZ, 0x5, UR8 ;  /* 0x00000005ff087899 */ /* 0x000fe40008011408 */
[----:B------:R-:W-:Y:S02]  /*3550*/  USHF.R.U32.HI UR4, URZ, 0x4, UR4 ;  /* 0x00000004ff047899 */ /* 0x000fe40008011604 */
[----:B------:R-:W-:Y:S02]  /*3560*/  UISETP.LT.AND UP0, UPT, UR8, 0x1, UPT ;  /* 0x000000010800788c */ /* 0x000fe4000bf01270 */
[----:B------:R-:W-:-:S02]  /*3570*/  ULOP3.LUT UR4, UR4, 0x3fff, URZ, 0xc0, !UPT ;  /* 0x00003fff04047892 */ /* 0x000fc4000f8ec0ff */
[----:B------:R-:W-:Y:S02]  /*3580*/  USEL UR16, UR8, 0x1, !UP0 ;  /* 0x0000000108107887 */ /* 0x000fe4000c000000 */
[----:B------:R-:W-:Y:S02]  /*3590*/  ULOP3.LUT UR4, UR4, 0x10000, URZ, 0xfc, !UPT ;  /* 0x0001000004047892 */ /* 0x000fe4000f8efcff */
[----:B------:R-:W-:Y:S01]  /*35a0*/  UIADD3 UR16, UPT, UPT, -UR16, URZ, URZ ;  /* 0x000000ff10107290 */ /* 0x000fe2000fffe1ff */
[----:B-1----:R-:W-:-:S15]  /*35b0*/  R2UR UR13, R0 ;  /* 0x00000000000d72ca */ /* 0x002fde00000e0000 */
.L_x_70:
[----:B------:R-:W-:Y:S02]  /*35c0*/  LEA R0, R10, UR9, 0x3 ;  /* 0x000000090a007c11 */ /* 0x000fe4000f8e18ff */
[----:B------:R-:W-:Y:S02]  /*35d0*/  SHF.L.U32 R5, R9, 0x1f, RZ ;  /* 0x0000001f09057819 */ /* 0x000fe400000006ff */
[----:B------:R-:W-:Y:S01]  /*35e0*/  PLOP3.LUT P0, PT, PT, PT, UP3, 0x80, 0x8 ;  /* 0x000000000008781c */ /* 0x000fe20003f0f038 */
[----:B------:R-:W-:Y:S01]  /*35f0*/  VIADD R3, R0, 0x120 ;  /* 0x0000012000037836 */ /* 0x000fe20000000000 */
[----:B-1----:R-:W1:Y:S02]  /*3600*/  SYNCS.PHASECHK.TRANS64.TRYWAIT P1, [R0+URZ+0x110], R5 ;  /* 0x00011005000075a7 */ /* 0x002e6400080211ff */
[----:B-1--4-:R-:W-:Y:S09]  /*3610*/  @!P1 BRA `(.L_x_64) ;  /* 0x0000005000249947 */ /* 0x012ff20003800000 */
.L_x_152:
[----:B------:R-:W-:Y:S01]  /*3620*/  LEA R4, R10, UR9, 0x4 ;  /* 0x000000090a047c11 */ /* 0x000fe2000f8e20ff */
[----:B------:R-:W-:Y:S01]  /*3630*/  @UP3 ULEA UR5, UR11, UR9, 0x3 ;  /* 0x000000090b053291 */ /* 0x000fe2000f8e18ff */
[----:B------:R-:W-:Y:S01]  /*3640*/  PLOP3.LUT P2, PT, PT, PT, PT, 0x80, 0x8 ;  /* 0x000000000008781c */ /* 0x000fe20003f4f070 */
[----:B------:R-:W-:Y:S01]  /*3650*/  ULEA UR14, UR12, UR9, 0x3 ;  /* 0x000000090c0e7291 */ /* 0x000fe2000f8e18ff */
[----:B------:R-:W-:Y:S01]  /*3660*/  PRMT R3, RZ, 0x654, R3 ;  /* 0x00000654ff037816 */ /* 0x000fe20000000003 */
[----:B------:R-:W-:Y:S01]  /*3670*/  UIMAD UR15, UR12, 0x50, UR13 ;  /* 0x000000500c0f78a4 */ /* 0x000fe2000f8e020d */
[----:B-1----:R-:W1:Y:S01]  /*3680*/  LDS.128 R4, [R4+0x1a0] ;  /* 0x0001a00004047984 */ /* 0x002e620000000c00 */
[----:B------:R-:W-:Y:S02]  /*3690*/  @P0 SHF.L.U32 R2, R8, 0x1f, RZ ;  /* 0x0000001f08020819 */ /* 0x000fe400000006ff */
[----:B------:R-:W-:Y:S01]  /*36a0*/  SHF.L.U32 R0, R11, 0x1f, RZ ;  /* 0x0000001f0b007819 */ /* 0x000fe200000006ff */
[----:B------:R-:W-:Y:S01]  /*36b0*/  @!PT LDS RZ, [RZ] ;  /* 0x00000000fffff984 */ /* 0x000fe20000000800 */
[----:B------:R-:W-:Y:S01]  /*36c0*/  @!PT LDS RZ, [RZ] ;  /* 0x00000000fffff984 */ /* 0x000fe20000000800 */
[----:B------:R-:W-:Y:S01]  /*36d0*/  @!PT LDS RZ, [RZ] ;  /* 0x00000000fffff984 */ /* 0x000fe20000000800 */
[----:B------:R-:W-:Y:S01]  /*36e0*/  @!PT LDS RZ, [RZ] ;  /* 0x00000000fffff984 */ /* 0x000fe20000000800 */
[----:B------:R2:W-:Y:S06]  /*36f0*/  MEMBAR.ALL.CTA ;  /* 0x0000000000007992 */ /* 0x0005ec0000008000 */
[----:B--2---:R-:W2:Y:S02]  /*3700*/  FENCE.VIEW.ASYNC.S ;  /* 0x00000000000073c6 */ /* 0x004ea40000000000 */
[----:B--2---:R2:W-:Y:S01]  /*3710*/  SYNCS.ARRIVE.TRANS64.RED.A1T0 RZ, [R3+URZ], RZ ;  /* 0x000000ff03ff79a7 */ /* 0x0045e200081004ff */
[----:B------:R2:W4:Y:S01]  /*3720*/  @P0 SYNCS.PHASECHK.TRANS64.TRYWAIT P2, [UR5], R2 ;  /* 0x00000002ff0005a7 */ /* 0x0005220008041105 */
[----:B-1----:R-:W-:Y:S01]  /*3730*/  LOP3.LUT P1, RZ, R6, 0x1, RZ, 0xc0, !PT ;  /* 0x0000000106ff7812 */ /* 0x002fe2000782c0ff */
[----:B------:R-:W1:Y:S02]  /*3740*/  SYNCS.PHASECHK.TRANS64.TRYWAIT P0, [UR14+0x150], R0 ;  /* 0x00015000ff0075a7 */ /* 0x000e64000800110e */
[----:B-12-4-:R-:W-:Y:S10]  /*3750*/  @!P0 BRA `(.L_x_65) ;  /* 0x0000004c00e88947 */ /* 0x016ff40003800000 */
.L_x_154:
[----:B------:R-:W-:Y:S01]  /*3760*/  IADD3 R10, PT, PT, R10, 0x1, RZ ;  /* 0x000000010a0a7810 */ /* 0x000fe20007ffe0ff */
[----:B------:R-:W-:Y:S06]  /*3770*/  BRA.U !UP3, `(.L_x_66) ;  /* 0x000000010b987547 */ /* 0x000fec000b800000 */
[----:B------:R-:W-:Y:S01]  /*3780*/  UPLOP3.LUT UP4, UPT, UPT, UPT, UPT, 0x40, 0x4 ;  /* 0x000000000004789c */ /* 0x000fe20003f8e870 */
[----:B------:R-:W-:Y:S01]  /*3790*/  UMOV UR18, UR16 ;  /* 0x0000001000127c82 */ /* 0x000fe20008000000 */
[----:B------:R-:W-:Y:S01]  /*37a0*/  UMOV UR17, UR8 ;  /* 0x0000000800117c82 */ /* 0x000fe20008000000 */
[----:B------:R-:W-:-:S08]  /*37b0*/  UMOV UR5, UR11 ;  /* 0x0000000b00057c82 */ /* 0x000fd00008000000 */
.L_x_69:
[----:B------:R-:W-:Y:S02]  /*37c0*/  UIADD3 UR18, UPT, UPT, UR18, 0x1, URZ ;  /* 0x0000000112127890 */ /* 0x000fe4000fffe0ff */
[----:B--2---:R-:W-:Y:S02]  /*37d0*/  ULEA UR7, UR5, UR9, 0x3 ;  /* 0x0000000905077291 */ /* 0x004fe4000f8e18ff */
[----:B------:R-:W-:Y:S01]  /*37e0*/  UISETP.NE.AND UP0, UPT, UR18, URZ, UPT ;  /* 0x000000ff1200728c */ /* 0x000fe2000bf05270 */
[----:B----4-:R-:W-:Y:S10]  /*37f0*/  @P2 BRA `(.L_x_67) ;  /* 0x00000000000c2947 */ /* 0x010ff40003800000 */
[----:B-1----:R-:W-:Y:S04]  /*3800*/  SHF.L.U32 R3, R8, 0x1f, RZ ;  /* 0x0000001f08037819 */ /* 0x002fe800000006ff */
[----:B------:R-:W1:Y:S02]  /*3810*/  SYNCS.PHASECHK.TRANS64.TRYWAIT P0, [UR7], R3 ;  /* 0x00000003ff0075a7 */ /* 0x000e640008001107 */
[----:B-1----:R-:W-:Y:S05]  /*3820*/  @!P0 BRA `(.L_x_68) ;  /* 0x0000004c00cc8947 */ /* 0x002fea0003800000 */
.L_x_67:
[----:B------:R-:W-:Y:S01]  /*3830*/  UISETP.NE.AND UP1, UPT, UR17, 0x1, UPT ;  /* 0x000000011100788c */ /* 0x000fe2000bf25270 */
[----:B------:R-:W-:Y:S01]  /*3840*/  PLOP3.LUT P2, PT, PT, PT, PT, 0x80, 0x8 ;  /* 0x000000000008781c */ /* 0x000fe20003f4f070 */
[----:B------:R-:W-:Y:S02]  /*3850*/  UIADD3 UR11, UPT, UPT, UR5, 0x1, URZ ;  /* 0x00000001050b7890 */ /* 0x000fe4000fffe0ff */
[----:B------:R-:W-:Y:S02]  /*3860*/  UIMAD UR6, UR5, 0x140, UR4 ;  /* 0x00000140050678a4 */ /* 0x000fe4000f8e0204 */
[----:B------:R-:W-:Y:S01]  /*3870*/  UISETP.NE.AND UP2, UPT, UR11, 0xe, UPT ;  /* 0x0000000e0b00788c */ /* 0x000fe2000bf45270 */
[----:B------:R-:W-:Y:S01]  /*3880*/  PLOP3.LUT P0, PT, PT, PT, UP1, 0x80, 0x8 ;  /* 0x000000000008781c */ /* 0x000fe20003f0f018 */
[----:B------:R-:W-:Y:S02]  /*3890*/  UIADD3 UR28, UPT, UPT, UR6, 0x2, URZ ;  /* 0x00000002061c7890 */ /* 0x000fe4000fffe0ff */
[----:B------:R-:W-:Y:S02]  /*38a0*/  USEL UR22, URZ, 0x1, UP2 ;  /* 0x00000001ff167887 */ /* 0x000fe40009000000 */
[----:B------:R-:W-:Y:S02]  /*38b0*/  USEL UR11, UR11, URZ, UP2 ;  /* 0x000000ff0b0b7287 */ /* 0x000fe40009000000 */
[----:B------:R-:W-:Y:S02]  /*38c0*/  UIADD3 UR17, UPT, UPT, UR17, -0x1, URZ ;  /* 0xffffffff11117890 */ /* 0x000fe4000fffe0ff */
[----:B------:R-:W-:Y:S01]  /*38d0*/  @UP1 ULEA UR19, UR11, UR9, 0x3 ;  /* 0x000000090b131291 */ /* 0x000fe2000f8e18ff */
[----:B------:R-:W-:Y:S01]  /*38e0*/  LOP3.LUT R8, R8, UR22, RZ, 0x3c, !PT ;  /* 0x0000001608087c12 */ /* 0x000fe2000f8e3cff */
[----:B------:R-:W-:Y:S01]  /*38f0*/  ULEA UR22, UR5, UR10, 0x9 ;  /* 0x0000000a05167291 */ /* 0x000fe2000f8e48ff */
[----:B------:R-:W-:Y:S02]  /*3900*/  UMOV UR23, 0x80004020 ;  /* 0x8000402000177882 */ /* 0x000fe40000000000 */
[----:B-1----:R-:W-:Y:S01]  /*3910*/  @P0 SHF.L.U32 R0, R8, 0x1f, RZ ;  /* 0x0000001f08000819 */ /* 0x002fe200000006ff */
[----:B------:R-:W-:Y:S01]  /*3920*/  UIADD3 UR26, UPT, UPT, UR22, 0x2, URZ ;  /* 0x00000002161a7890 */ /* 0x000fe2000fffe0ff */
[----:B------:R-:W-:Y:S02]  /*3930*/  UMOV UR29, 0x80004020 ;  /* 0x80004020001d7882 */ /* 0x000fe40000000000 */
[----:B------:R2:W4:Y:S01]  /*3940*/  @P0 SYNCS.PHASECHK.TRANS64.TRYWAIT P2, [UR19], R0 ;  /* 0x00000000ff0005a7 */ /* 0x0005220008041113 */
[----:B------:R-:W-:Y:S01]  /*3950*/  UIADD3 UR19, UPT, UPT, UR7, 0x70, URZ ;  /* 0x0000007007137890 */ /* 0x000fe2000fffe0ff */
[----:B------:R-:W-:Y:S02]  /*3960*/  UMOV UR27, 0x80004020 ;  /* 0x80004020001b7882 */ /* 0x000fe40000000000 */
[----:B------:R-:W-:Y:S01]  /*3970*/  UMOV UR7, 0x80004020 ;  /* 0x8000402000077882 */ /* 0x000fe20000000000 */
[----:B------:R-:W-:Y:S01]  /*3980*/  UMOV UR5, UR11 ;  /* 0x0000000b00057c82 */ /* 0x000fe20008000000 */
[----:B------:R2:W-:Y:S01]  /*3990*/  UTCHMMA gdesc[UR22], gdesc[UR6], tmem[UR15], tmem[UR24], idesc[UR25], UP4 ;  /* 0x00ff1806160075ea */ /* 0x0005e2000a00000f */
[----:B------:R-:W-:Y:S01]  /*39a0*/  UPLOP3.LUT UP4, UPT, UPT, UPT, UPT, 0x80, 0x8 ;  /* 0x000000000008789c */ /* 0x000fe20003f8f070 */
[----:B------:R2:W-:Y:S02]  /*39b0*/  UTCHMMA gdesc[UR26], gdesc[UR28], tmem[UR15], tmem[UR20], idesc[UR21], UPT ;  /* 0x00ff141c1a0075ea */ /* 0x0005e4000b80000f */
[----:B------:R2:W-:Y:S01]  /*39c0*/  UTCBAR [UR19], URZ ;  /* 0x000000ff130073e9 */ /* 0x0005e200080000ff */
[----:B------:R-:W-:Y:S07]  /*39d0*/  BRA.U UP0, `(.L_x_69) ;  /* 0xfffffffd00787547 */ /* 0x000fee000b83ffff */
.L_x_66:
[----:B------:R-:W-:Y:S01]  /*39e0*/  UIADD3 UR12, UPT, UPT, UR12, 0x1, URZ ;  /* 0x000000010c0c7890 */ /* 0x000fe2000fffe0ff */
[C---:B------:R-:W-:Y:S01]  /*39f0*/  ISETP.NE.AND P0, PT, R10.reuse, 0x2, PT ;  /* 0x000000020a00780c */ /* 0x040fe20003f05270 */
[----:B------:R-:W-:Y:S02]  /*3a00*/  UIADD3 UR14, UPT, UPT, UR14, 0x130, URZ ;  /* 0x000001300e0e7890 */ /* 0x000fe4000fffe0ff */
[----:B------:R-:W-:Y:S01]  /*3a10*/  UISETP.NE.AND UP0, UPT, UR12, 0x4, UPT ;  /* 0x000000040c00788c */ /* 0x000fe2000bf05270 */
[----:B-12---:R-:W-:Y:S02]  /*3a20*/  SEL R0, RZ, 0x1, P0 ;  /* 0x00000001ff007807 */ /* 0x006fe40000000000 */
[----:B------:R-:W-:Y:S01]  /*3a30*/  SEL R10, R10, RZ, P0 ;  /* 0x000000ff0a0a7207 */ /* 0x000fe20000000000 */
[----:B------:R-:W-:Y:S01]  /*3a40*/  USEL UR5, URZ, 0x1, UP0 ;  /* 0x00000001ff057887 */ /* 0x000fe20008000000 */
[----:B------:R-:W-:Y:S01]  /*3a50*/  LOP3.LUT R9, R9, R0, RZ, 0x3c, !PT ;  /* 0x0000000009097212 */ /* 0x000fe200078e3cff */
[----:B------:R-:W-:Y:S01]  /*3a60*/  USEL UR12, UR12, URZ, UP0 ;  /* 0x000000ff0c0c7287 */ /* 0x000fe20008000000 */
[----:B------:R1:W-:Y:S03]  /*3a70*/  UTCBAR [UR14], URZ ;  /* 0x000000ff0e0073e9 */ /* 0x0003e600080000ff */
[----:B------:R-:W-:Y:S01]  /*3a80*/  LOP3.LUT R11, R11, UR5, RZ, 0x3c, !PT ;  /* 0x000000050b0b7c12 */ /* 0x000fe2000f8e3cff */
[----:B------:R-:W-:Y:S07]  /*3a90*/  @P1 BRA `(.L_x_70) ;  /* 0xfffffff800c81947 */ /* 0x000fee000383ffff */
[----:B------:R-:W2:Y:S01]  /*3aa0*/  S2UR UR4, SR_CgaCtaId ;  /* 0x00000000000479c3 */ /* 0x000ea20000008800 */
[----:B------:R-:W-:Y:S01]  /*3ab0*/  ELECT P0, URZ, PT ;  /* 0x0000000000ff782f */ /* 0x000fe20003800000 */
[----:B------:R-:W-:Y:S01]  /*3ac0*/  IMAD.MOV.U32 R0, RZ, RZ, 0x1 ;  /* 0x00000001ff007424 */ /* 0x000fe200078e00ff */
[----:B------:R-:W-:Y:S01]  /*3ad0*/  UIADD3 UR9, UPT, UPT, UR9, 0x150, URZ ;  /* 0x0000015009097890 */ /* 0x000fe2000fffe0ff */
[----:B------:R-:W-:Y:S01]  /*3ae0*/  SHF.L.U32 R3, R11, 0x1f, RZ ;  /* 0x0000001f0b037819 */ /* 0x000fe200000006ff */
[----:B------:R-:W-:-:S03]  /*3af0*/  UMOV UR5, 0x40 ;  /* 0x0000004000057882 */ /* 0x000fc60000000000 */
[----:B------:R-:W-:Y:S01]  /*3b00*/  UVIRTCOUNT.DEALLOC.SMPOOL 0x80 ;  /* 0x000000800000784c */ /* 0x000fe20000000000 */
[----:B--2---:R-:W-:Y:S02]  /*3b10*/  ULEA UR4, UR4, UR5, 0x18 ;  /* 0x0000000504047291 */ /* 0x004fe4000f8ec0ff */
[----:B------:R-:W-:-:S07]  /*3b20*/  ULEA UR5, UR12, UR9, 0x3 ;  /* 0x000000090c057291 */ /* 0x000fce000f8e18ff */
[----:B------:R2:W-:Y:S02]  /*3b30*/  @P0 STS.U8 [UR4+0x1c], R0 ;  /* 0x00001c00ff000988 */ /* 0x0005e40008000004 */
[----:B------:R-:W3:Y:S02]  /*3b40*/  SYNCS.PHASECHK.TRANS64.TRYWAIT P0, [UR5], R3 ;  /* 0x00000003ff0075a7 */ /* 0x000ee40008001105 */
[----:B--23--:R-:W-:Y:S05]  /*3b50*/  @!P0 BRA `(.L_x_71) ;  /* 0x0000004c00188947 */ /* 0x00cfea0003800000 */
.L_x_157:
[----:B------:R-:W-:-:S04]  /*3b60*/  UIADD3 UR6, UPT, UPT, UR12, 0x1, URZ ;  /* 0x000000010c067890 */ /* 0x000fc8000fffe0ff */
[----:B------:R-:W-:-:S04]  /*3b70*/  UISETP.NE.AND UP0, UPT, UR6, 0x4, UPT ;  /* 0x000000040600788c */ /* 0x000fc8000bf05270 */
[----:B------:R-:W-:Y:S02]  /*3b80*/  USEL UR7, URZ, 0x1, UP0 ;  /* 0x00000001ff077887 */ /* 0x000fe40008000000 */
[----:B------:R-:W-:-:S04]  /*3b90*/  USEL UR6, UR6, URZ, UP0 ;  /* 0x000000ff06067287 */ /* 0x000fc80008000000 */
[----:B------:R-:W-:Y:S01]  /*3ba0*/  ULEA UR5, UR6, UR9, 0x3 ;  /* 0x0000000906057291 */ /* 0x000fe2000f8e18ff */
[----:B------:R-:W-:-:S04]  /*3bb0*/  LOP3.LUT R2, R11, UR7, RZ, 0x3c, !PT ;  /* 0x000000070b027c12 */ /* 0x000fc8000f8e3cff */
[----:B--2---:R-:W-:-:S04]  /*3bc0*/  SHF.L.U32 R3, R2, 0x1f, RZ ;  /* 0x0000001f02037819 */ /* 0x004fc800000006ff */
[----:B------:R-:W2:Y:S02]  /*3bd0*/  SYNCS.PHASECHK.TRANS64.TRYWAIT P0, [UR5], R3 ;  /* 0x00000003ff0075a7 */ /* 0x000ea40008001105 */
[----:B--2---:R-:W-:Y:S05]  /*3be0*/  @!P0 BRA `(.L_x_72) ;  /* 0x0000004c000c8947 */ /* 0x004fea0003800000 */
.L_x_159:
        /* <DEDUP_REMOVED lines=9> */
.L_x_161:
[----:B------:R-:W-:-:S04]  /*3c80*/  UIADD3 UR6, UPT, UPT, UR6, 0x1, URZ ;  /* 0x0000000106067890 */ /* 0x000fc8000fffe0ff */
[----:B------:R-:W-:-:S04]  /*3c90*/  UISETP.NE.AND UP0, UPT, UR6, 0x4, UPT ;  /* 0x000000040600788c */ /* 0x000fc8000bf05270 */
[----:B------:R-:W-:Y:S02]  /*3ca0*/  USEL UR5, URZ, 0x1, UP0 ;  /* 0x00000001ff057887 */ /* 0x000fe40008000000 */
[----:B------:R-:W-:-:S04]  /*3cb0*/  USEL UR6, UR6, URZ, UP0 ;  /* 0x000000ff06067287 */ /* 0x000fc80008000000 */
[----:B------:R-:W-:Y:S01]  /*3cc0*/  ULEA UR6, UR6, UR9, 0x3 ;  /* 0x0000000906067291 */ /* 0x000fe2000f8e18ff */
[----:B--2---:R-:W-:-:S04]  /*3cd0*/  LOP3.LUT R3, R2, UR5, RZ, 0x3c, !PT ;  /* 0x0000000502037c12 */ /* 0x004fc8000f8e3cff */
[----:B------:R-:W-:-:S04]  /*3ce0*/  SHF.L.U32 R3, R3, 0x1f, RZ ;  /* 0x0000001f03037819 */ /* 0x000fc800000006ff */
[----:B------:R-:W2:Y:S02]  /*3cf0*/  SYNCS.PHASECHK.TRANS64.TRYWAIT P0, [UR6], R3 ;  /* 0x00000003ff0075a7 */ /* 0x000ea40008001106 */
[----:B--2---:R-:W-:Y:S05]  /*3d00*/  @!P0 BRA `(.L_x_74) ;  /* 0x0000004800f48947 */ /* 0x004fea0003800000 */
.L_x_163:
[----:B------:R-:W-:Y:S01]  /*3d10*/  NOP ;  /* 0x0000000000007918 */ /* 0x000fe20000000000 */
[----:B--2---:R-:W2:Y:S01]  /*3d20*/  LDS R0, [UR4+0x14] ;  /* 0x00001404ff007984 */ /* 0x004ea20008000800 */
[----:B------:R-:W-:Y:S01]  /*3d30*/  ULOP3.LUT UR6, UR13, 0xffff, URZ, 0xc0, !UPT ;  /* 0x0000ffff0d067892 */ /* 0x000fe2000f8ec0ff */
[----:B------:R-:W-:Y:S01]  /*3d40*/  UMOV UR8, 0xffff ;  /* 0x0000ffff00087882 */ /* 0x000fe20000000000 */
[----:B------:R-:W-:Y:S02]  /*3d50*/  UMOV UR5, 0x1 ;  /* 0x0000000100057882 */ /* 0x000fe40000000000 */
[----:B------:R-:W-:-:S04]  /*3d60*/  USHF.R.U32.HI UR6, URZ, 0x5, UR6 ;  /* 0x00000005ff067899 */ /* 0x000fc80008011606 */
[----:B------:R-:W-:Y:S02]  /*3d70*/  USHF.L.U32 UR8, UR8, UR6, URZ ;  /* 0x0000000608087299 */ /* 0x000fe400080006ff */
[----:B------:R-:W-:-:S04]  /*3d80*/  USHF.L.U32 UR5, UR5, UR6, URZ ;  /* 0x0000000605057299 */ /* 0x000fc800080006ff */
[----:B--2---:R-:W-:-:S04]  /*3d90*/  LOP3.LUT R0, R0, UR8, RZ, 0xc0, !PT ;  /* 0x0000000800007c12 */ /* 0x004fc8000f8ec0ff */
[----:B------:R-:W-:-:S13]  /*3da0*/  ISETP.NE.AND P0, PT, R0, UR8, PT ;  /* 0x0000000800007c0c */ /* 0x000fda000bf05270 */
[----:B------:R-:W-:Y:S05]  /*3db0*/  @P0 BRA `(.L_x_75) ;  /* 0x0000000000580947 */ /* 0x000fea0003800000 */
[----:B------:R-:W2:Y:S02]  /*3dc0*/  LDS R0, [UR4+0x18] ;  /* 0x00001804ff007984 */ /* 0x000ea40008000800 */
[----:B--2---:R-:W-:-:S04]  /*3dd0*/  LOP3.LUT R0, R0, UR5, RZ, 0xc0, !PT ;  /* 0x0000000500007c12 */ /* 0x004fc8000f8ec0ff */
[----:B------:R-:W-:-:S13]  /*3de0*/  ISETP.NE.AND P0, PT, R0, UR5, PT ;  /* 0x0000000500007c0c */ /* 0x000fda000bf05270 */
[----:B------:R-:W-:Y:S05]  /*3df0*/  @P0 BRA `(.L_x_76) ;  /* 0x00000000003c0947 */ /* 0x000fea0003800000 */
[----:B------:R-:W2:Y:S01]  /*3e00*/  S2R R2, SR_LANEID ;  /* 0x0000000000027919 */ /* 0x000ea20000000000 */
[----:B------:R-:W-:Y:S01]  /*3e10*/  ULOP3.LUT UR8, URZ, UR8, URZ, 0x33, !UPT ;  /* 0x00000008ff087292 */ /* 0x000fe2000f8e33ff */
[----:B------:R-:W-:Y:S01]  /*3e20*/  LOP3.LUT R4, RZ, UR5, RZ, 0x33, !PT ;  /* 0x00000005ff047c12 */ /* 0x000fe2000f8e33ff */
[----:B------:R-:W-:Y:S02]  /*3e30*/  VOTEU.ANY UR7, UPT, PT ;  /* 0x0000000000077886 */ /* 0x000fe400038e0100 */
[----:B------:R-:W-:Y:S01]  /*3e40*/  UFLO.U32 UR7, UR7 ;  /* 0x00000007000772bd */ /* 0x000fe200080e0000 */
[----:B------:R-:W3:Y:S01]  /*3e50*/  REDUX UR5, R4 ;  /* 0x00000000040573c4 */ /* 0x000ee20000000000 */
[----:B------:R-:W-:-:S06]  /*3e60*/  IMAD.U32 R0, RZ, RZ, UR8 ;  /* 0x00000008ff007e24 */ /* 0x000fcc000f8e00ff */
[----:B------:R1:W-:Y:S01]  /*3e70*/  UTCATOMSWS.AND URZ, UR8 ;  /* 0x0000000800ff79e3 */ /* 0x0003e20008000000 */
[----:B------:R-:W4:Y:S01]  /*3e80*/  REDUX UR6, R0 ;  /* 0x00000000000673c4 */ /* 0x000f220000000000 */
[----:B--2---:R-:W-:Y:S01]  /*3e90*/  ISETP.EQ.U32.AND P0, PT, R2, UR7, PT ;  /* 0x0000000702007c0c */ /* 0x004fe2000bf02070 */
[----:B---3--:R-:W-:Y:S01]  /*3ea0*/  IMAD.U32 R2, RZ, RZ, UR5 ;  /* 0x00000005ff027e24 */ /* 0x008fe2000f8e00ff */
[----:B----4-:R-:W-:-:S11]  /*3eb0*/  MOV R3, UR6 ;  /* 0x0000000600037c02 */ /* 0x010fd60008000f00 */
[----:B------:R1:W-:Y:S04]  /*3ec0*/  @P0 ATOMS.AND RZ, [UR4+0x14], R3 ;  /* 0x00001403ffff098c */ /* 0x0003e8000a800004 */
[----:B------:R1:W-:Y:S01]  /*3ed0*/  @P0 ATOMS.AND RZ, [UR4+0x18], R2 ;  /* 0x00001802ffff098c */ /* 0x0003e2000a800004 */
[----:B------:R-:W-:Y:S05]  /*3ee0*/  BRA `(.L_x_77) ;  /* 0x0000000000147947 */ /* 0x000fea0003800000 */
.L_x_76:
[----:B------:R-:W-:Y:S02]  /*3ef0*/  MOV R2, 0x3f10 ;  /* 0x00003f1000027802 */ /* 0x000fe40000000f00 */
[----:B-1--45:R-:W-:Y:S05]  /*3f00*/  CALL.REL.NOINC `($__internal_0_$__cuda_sm10x_tcgen05_guardrail_trap_col_being_dealloced_not_returned_by_alloc) ;  /* 0x0000004c00247944 */ /* 0x032fea0003c00000 */
[----:B------:R-:W-:Y:S05]  /*3f10*/  BRA `(.L_x_77) ;  /* 0x0000000000087947 */ /* 0x000fea0003800000 */
.L_x_75:
[----:B------:R-:W-:Y:S02]  /*3f20*/  MOV R2, 0x3f40 ;  /* 0x00003f4000027802 */ /* 0x000fe40000000f00 */
[----:B-1--45:R-:W-:Y:S05]  /*3f30*/  CALL.REL.NOINC `($__internal_2_$__cuda_sm10x_tcgen05_guardrail_trap_unallocated_columns_being_dealloced) ;  /* 0x0000004c00307944 */ /* 0x032fea0003c00000 */
.L_x_77:
[----:B------:R-:W-:Y:S01]  /*3f40*/  NOP ;  /* 0x0000000000007918 */ /* 0x000fe20000000000 */
[----:B-1----:R-:W-:Y:S05]  /*3f50*/  EXIT ;  /* 0x000000000000794d */ /* 0x002fea0003800000 */
.L_x_59:
[----:B------:R-:W-:-:S09]  /*3f60*/  UISETP.NE.OR UP2, UPT, UR8, 0x3, !UP2 ;  /* 0x000000030800788c */ /* 0x000fd2000d745670 */
[----:B------:R-:W-:Y:S05]  /*3f70*/  BRA.U UP2, `(.L_x_78) ;  /* 0x0000000d02787547 */ /* 0x000fea000b800000 */
[----:B------:R-:W1:Y:S01]  /*3f80*/  LDC R0, c[0x0][0xb30] ;  /* 0x0002cc00ff007b82 */ /* 0x000e620000000800 */
[----:B------:R-:W2:Y:S01]  /*3f90*/  LDCU.64 UR4, c[0x0][0x888] ;  /* 0x00011100ff0477ac */ /* 0x000ea20008000a00 */
[----:B------:R-:W-:Y:S02]  /*3fa0*/  HFMA2 R27, -RZ, RZ, 0, 0 ;  /* 0x00000000ff1b7431 */ /* 0x000fe400000001ff */
[----:B------:R-:W-:Y:S01]  /*3fb0*/  IMAD.MOV.U32 R29, RZ, RZ, 0x1 ;  /* 0x00000001ff1d7424 */ /* 0x000fe200078e00ff */
[----:B------:R-:W-:Y:S01]  /*3fc0*/  MOV R25, 0x5000 ;  /* 0x0000500000197802 */ /* 0x000fe20000000f00 */
[----:B------:R-:W4:Y:S01]  /*3fd0*/  LDCU.64 UR14, c[0x0][0x890] ;  /* 0x00011200ff0e77ac */ /* 0x000f220008000a00 */
[----:B------:R-:W-:Y:S01]  /*3fe0*/  IMAD.MOV.U32 R28, RZ, RZ, RZ ;  /* 0x000000ffff1c7224 */ /* 0x000fe200078e00ff */
[----:B------:R-:W3:Y:S01]  /*3ff0*/  LDC R19, c[0x0][0x370] ;  /* 0x0000dc00ff137b82 */ /* 0x000ee20000000800 */
[----:B------:R-:W-:Y:S01]  /*4000*/  UPLOP3.LUT UP1, UPT, UPT, UPT, UPT, 0x40, 0x4 ;  /* 0x000000000004789c */ /* 0x000fe20003f2e870 */
[----:B------:R-:W-:-:S06]  /*4010*/  UMOV UR6, URZ ;  /* 0x000000ff00067c82 */ /* 0x000fcc0008000000 */
[----:B------:R-:W3:Y:S01]  /*4020*/  LDC R2, c[0x0][0xb0c] ;  /* 0x0002c300ff027b82 */ /* 0x000ee20000000800 */
[----:B--2---:R-:W-:-:S03]  /*4030*/  UISETP.NE.U32.AND UP5, UPT, UR4, URZ, UPT ;  /* 0x000000ff0400728c */ /* 0x004fc6000bfa5070 */
[----:B------:R-:W-:Y:S01]  /*4040*/  UMOV UR4, 0x400 ;  /* 0x0000040000047882 */ /* 0x000fe20000000000 */
[----:B----4-:R-:W-:-:S03]  /*4050*/  UISETP.NE.U32.AND UP6, UPT, UR14, URZ, UPT ;  /* 0x000000ff0e00728c */ /* 0x010fc6000bfc5070 */
[----:B------:R-:W2:Y:S01]  /*4060*/  LDC R18, c[0x0][0xb20] ;  /* 0x0002c800ff127b82 */ /* 0x000ea20000000800 */
[----:B-1----:R-:W-:Y:S01]  /*4070*/  ISETP.NE.AND P1, PT, R0, 0x1, PT ;  /* 0x000000010000780c */ /* 0x002fe20003f25270 */
[----:B------:R-:W-:Y:S02]  /*4080*/  UISETP.NE.AND.EX UP5, UPT, UR5, URZ, UPT, UP5 ;  /* 0x000000ff0500728c */ /* 0x000fe4000bfa5350 */
[----:B------:R-:W-:Y:S02]  /*4090*/  ULEA UR4, UR38, UR4, 0x18 ;  /* 0x0000000426047291 */ /* 0x000fe4000f8ec0ff */
[----:B------:R-:W-:Y:S02]  /*40a0*/  UISETP.NE.AND.EX UP6, UPT, UR15, URZ, UPT, UP6 ;  /* 0x000000ff0f00728c */ /* 0x000fe4000bfc5360 */
[----:B------:R-:W1:Y:S08]  /*40b0*/  LDC.64 R30, c[0x0][0x348] ;  /* 0x0000d200ff1e7b82 */ /* 0x000e700000000a00 */
[----:B------:R-:W4:Y:S08]  /*40c0*/  LDC.64 R16, c[0x0][0xb10] ;  /* 0x0002c400ff107b82 */ /* 0x000f300000000a00 */
[----:B------:R-:W1:Y:S08]  /*40d0*/  LDC.64 R6, c[0x0][0xb18] ;  /* 0x0002c600ff067b82 */ /* 0x000e700000000a00 */
[----:B------:R-:W1:Y:S08]  /*40e0*/  LDC.64 R4, c[0x0][0xb28] ;  /* 0x0002ca00ff047b82 */ /* 0x000e700000000a00 */
[----:B--23--:R-:W1:Y:S02]  /*40f0*/  LDC R24, c[0x0][0x374] ;  /* 0x0000dd00ff187b82 */ /* 0x00ce640000000800 */
.L_x_86:
[C---:B------:R-:W-:Y:S02]  /*4100*/  LEA R0, R28.reuse, UR4, 0x3 ;  /* 0x000000041c007c11 */ /* 0x040fe4000f8e18ff */
[----:B------:R-:W-:Y:S02]  /*4110*/  SHF.L.U32 R3, R27, 0x1f, RZ ;  /* 0x0000001f1b037819 */ /* 0x000fe400000006ff */
[----:B------:R-:W-:Y:S02]  /*4120*/  LEA R20, R28, UR4, 0x4 ;  /* 0x000000041c147c11 */ /* 0x000fe4000f8e20ff */
[----:B------:R-:W2:Y:S02]  /*4130*/  SYNCS.PHASECHK.TRANS64.TRYWAIT P0, [R0+URZ+0x110], R3 ;  /* 0x00011003000075a7 */ /* 0x000ea400080011ff */
[----:B--2---:R-:W-:Y:S05]  /*4140*/  @!P0 BRA `(.L_x_79) ;  /* 0x0000004400fc8947 */ /* 0x004fea0003800000 */
.L_x_164:
[----:B------:R-:W-:Y:S01]  /*4150*/  ISETP.GE.AND P0, PT, R92, 0x1, PT ;  /* 0x000000015c00780c */ /* 0x000fe20003f06270 */
[----:B------:R-:W3:Y:S01]  /*4160*/  LDS.128 R20, [R20+0x1a0] ;  /* 0x0001a00014147984 */ /* 0x000ee20000000c00 */
[----:B------:R-:W-:Y:S01]  /*4170*/  ISETP.NE.U32.AND P3, PT, RZ, UR14, PT ;  /* 0x0000000eff007c0c */ /* 0x000fe2000bf65070 */
[----:B--2---:R-:W-:Y:S03]  /*4180*/  VIADD R0, R0, 0x120 ;  /* 0x0000012000007836 */ /* 0x004fe60000000000 */
[----:B------:R-:W-:Y:S01]  /*4190*/  ISETP.NE.AND.EX P3, PT, RZ, UR15, PT, P3 ;  /* 0x0000000fff007c0c */ /* 0x000fe2000bf65330 */
[----:B------:R-:W-:Y:S01]  /*41a0*/  @!PT LDS RZ, [RZ] ;  /* 0x00000000fffff984 */ /* 0x000fe20000000800 */
[----:B------:R-:W-:Y:S01]  /*41b0*/  @!PT LDS RZ, [RZ] ;  /* 0x00000000fffff984 */ /* 0x000fe20000000800 */
[----:B------:R-:W-:Y:S01]  /*41c0*/  @!PT LDS RZ, [RZ] ;  /* 0x00000000fffff984 */ /* 0x000fe20000000800 */
[----:B------:R-:W-:Y:S01]  /*41d0*/  @!PT LDS RZ, [RZ] ;  /* 0x00000000fffff984 */ /* 0x000fe20000000800 */
[----:B------:R2:W-:Y:S06]  /*41e0*/  MEMBAR.ALL.CTA ;  /* 0x0000000000007992 */ /* 0x0005ec0000008000 */
[----:B--2---:R-:W2:Y:S01]  /*41f0*/  FENCE.VIEW.ASYNC.S ;  /* 0x00000000000073c6 */ /* 0x004ea20000000000 */
[----:B------:R-:W-:Y:S04]  /*4200*/  PRMT R0, RZ, 0x654, R0 ;  /* 0x00000654ff007816 */ /* 0x000fe80000000000 */
[----:B--2---:R2:W-:Y:S01]  /*4210*/  SYNCS.ARRIVE.TRANS64.RED.A1T0 RZ, [R0+URZ], RZ ;  /* 0x000000ff00ff79a7 */ /* 0x0045e200081004ff */
[----:B---3--:R-:W-:Y:S11]  /*4220*/  LOP3.LUT P4, RZ, R22, 0x1, RZ, 0xc0, !PT ;  /* 0x0000000116ff7812 */ /* 0x008ff6000788c0ff */
[----:B------:R-:W-:Y:S02]  /*4230*/  @!UPT UIADD3 URZ, UPT, UPT, URZ, URZ, URZ ;  /* 0x000000fffffff290 */ /* 0x000fe4000fffe0ff */
[----:B------:R-:W-:Y:S02]  /*4240*/  @P4 MOV R13, R20 ;  /* 0x00000014000d4202 */ /* 0x000fe40000000f00 */
[----:B------:R-:W-:Y:S01]  /*4250*/  @P4 LOP3.LUT R8, R21, 0xffff, RZ, 0xc0, !PT ;  /* 0x0000ffff15084812 */ /* 0x000fe200078ec0ff */
[----:B--2---:R-:W-:Y:S06]  /*4260*/  @!P0 BRA `(.L_x_80) ;  /* 0x0000000000a48947 */ /* 0x004fec0003800000 */
[----:B-1----:R-:W-:Y:S01]  /*4270*/  IMAD.HI.U32 R33, R24, R7, RZ ;  /* 0x0000000718217227 */ /* 0x002fe200078e00ff */
[----:B------:R-:W-:Y:S02]  /*4280*/  ISETP.NE.AND P0, PT, R6, 0x1, PT ;  /* 0x000000010600780c */ /* 0x000fe40003f05270 */
[----:B------:R-:W-:Y:S01]  /*4290*/  ISETP.NE.AND P2, PT, R92, 0x1, PT ;  /* 0x000000015c00780c */ /* 0x000fe20003f45270 */
[----:B----4-:R-:W-:Y:S01]  /*42a0*/  IMAD.HI.U32 R32, R19, R16, RZ ;  /* 0x0000001013207227 */ /* 0x010fe200078e00ff */
[----:B------:R-:W-:Y:S02]  /*42b0*/  SHF.R.U32.HI R33, RZ, R18, R33 ;  /* 0x00000012ff217219 */ /* 0x000fe40000011621 */
[----:B------:R-:W-:Y:S01]  /*42c0*/  ISETP.NE.AND P5, PT, R2, 0x1, PT ;  /* 0x000000010200780c */ /* 0x000fe20003fa5270 */
[----:B------:R-:W-:Y:S01]  /*42d0*/  IMAD.HI.U32 R34, R13, R16, RZ ;  /* 0x000000100d227227 */ /* 0x000fe200078e00ff */
[----:B------:R-:W-:Y:S02]  /*42e0*/  SHF.R.U32.HI R32, RZ, R17, R32 ;  /* 0x00000011ff207219 */ /* 0x000fe40000011620 */
[----:B------:R-:W-:Y:S01]  /*42f0*/  SEL R3, R24, R33, !P0 ;  /* 0x0000002118037207 */ /* 0x000fe20004000000 */
[C---:B------:R-:W-:Y:S01]  /*4300*/  IMAD.HI.U32 R33, R8.reuse, R7, RZ ;  /* 0x0000000708217227 */ /* 0x040fe200078e00ff */
[----:B------:R-:W-:Y:S02]  /*4310*/  SEL R11, R19, R32, !P5 ;  /* 0x00000020130b7207 */ /* 0x000fe40006800000 */
[----:B------:R-:W-:Y:S01]  /*4320*/  SHF.R.U32.HI R34, RZ, R17, R34 ;  /* 0x00000011ff227219 */ /* 0x000fe20000011622 */
[----:B------:R-:W-:Y:S01]  /*4330*/  IMAD.HI.U32 R36, R3, R4, RZ ;  /* 0x0000000403247227 */ /* 0x000fe200078e00ff */
[----:B------:R-:W-:Y:S03]  /*4340*/  SHF.R.U32.HI R33, RZ, R18, R33 ;  /* 0x00000012ff217219 */ /* 0x000fe60000011621 */
[----:B------:R-:W-:Y:S01]  /*4350*/  IMAD.HI.U32 R32, R11, R4, RZ ;  /* 0x000000040b207227 */ /* 0x000fe200078e00ff */
[----:B------:R-:W-:Y:S02]  /*4360*/  @P2 SHF.R.U32.HI R3, RZ, R5, R36 ;  /* 0x00000005ff032219 */ /* 0x000fe40000011624 */
[----:B------:R-:W-:Y:S02]  /*4370*/  SEL R9, R8, R33, !P0 ;  /* 0x0000002108097207 */ /* 0x000fe40004000000 */
[----:B------:R-:W-:Y:S01]  /*4380*/  @P2 SHF.R.U32.HI R11, RZ, R5, R32 ;  /* 0x00000005ff0b2219 */ /* 0x000fe20000011620 */
[C---:B------:R-:W-:Y:S01]  /*4390*/  IMAD R10, R92.reuse, R3, RZ ;  /* 0x000000035c0a7224 */ /* 0x040fe200078e02ff */
[----:B------:R-:W-:Y:S01]  /*43a0*/  SEL R3, R13, R34, !P5 ;  /* 0x000000220d037207 */ /* 0x000fe20006800000 */
[C---:B------:R-:W-:Y:S03]  /*43b0*/  IMAD.HI.U32 R14, R9.reuse, R4, RZ ;  /* 0x00000004090e7227 */ /* 0x040fe600078e00ff */
[----:B------:R-:W-:Y:S01]  /*43c0*/  ISETP.GE.AND P0, PT, R9, R10, PT ;  /* 0x0000000a0900720c */ /* 0x000fe20003f06270 */
[C---:B------:R-:W-:Y:S01]  /*43d0*/  IMAD R12, R92.reuse, R11, RZ ;  /* 0x0000000b5c0c7224 */ /* 0x040fe200078e02ff */
[-C--:B------:R-:W-:Y:S04]  /*43e0*/  SHF.R.U32.HI R14, RZ, R5.reuse, R14 ;  /* 0x00000005ff0e7219 */ /* 0x080fe8000001160e */
[----:B------:R-:W-:Y:S02]  /*43f0*/  ISETP.GE.OR P0, PT, R3, R12, P0 ;  /* 0x0000000c0300720c */ /* 0x000fe40000706670 */
[----:B------:R-:W-:Y:S05]  /*4400*/  SEL R15, R9, R14, !P2 ;  /* 0x0000000e090f7207 */ /* 0x000fea0005000000 */
[----:B------:R-:W-:Y:S04]  /*4410*/  IMAD.MOV R14, RZ, RZ, -R15 ;  /* 0x000000ffff0e7224 */ /* 0x000fe800078e0a0f */
[----:B------:R-:W-:Y:S02]  /*4420*/  IMAD R14, R92, R14, R9 ;  /* 0x0000000e5c0e7224 */ /* 0x000fe400078e0209 */
[C---:B------:R-:W-:Y:S05]  /*4430*/  @!P0 IMAD.HI.U32 R10, R3.reuse, R4, RZ ;  /* 0x00000004030a8227 */ /* 0x040fea00078e00ff */
[----:B------:R-:W-:Y:S04]  /*4440*/  @!P0 SHF.R.U32.HI R10, RZ, R5, R10 ;  /* 0x00000005ff0a8219 */ /* 0x000fe8000001160a */
[----:B------:R-:W-:Y:S01]  /*4450*/  @!P0 SEL R0, R3, R10, !P2 ;  /* 0x0000000a03008207 */ /* 0x000fe20005000000 */
[----:B------:R-:W-:Y:S03]  /*4460*/  IMAD.MOV R10, RZ, RZ, -R3 ;  /* 0x000000ffff0a7224 */ /* 0x000fe600078e0a03 */
[----:B------:R-:W-:Y:S01]  /*4470*/  @!P0 IADD3 R15, PT, PT, R15, -R0, RZ ;  /* 0x800000000f0f8210 */ /* 0x000fe20007ffe0ff */
[----:B------:R-:W-:Y:S01]  /*4480*/  @!P0 IMAD R0, R11, R14, R0 ;  /* 0x0000000e0b008224 */ /* 0x000fe200078e0200 */
[----:B------:R-:W-:Y:S01]  /*4490*/  IADD3 R11, PT, PT, -R9, RZ, RZ ;  /* 0x000000ff090b7210 */ /* 0x000fe20007ffe1ff */
[----:B------:R-:W-:Y:S02]  /*44a0*/  IMAD R13, R2, R10, R13 ;  /* 0x0000000a020d7224 */ /* 0x000fe400078e020d */
[----:B------:R-:W-:Y:S02]  /*44b0*/  @!P0 IMAD R9, R15, R92, R3 ;  /* 0x0000005c0f098224 */ /* 0x000fe400078e0203 */
[----:B------:R-:W-:Y:S02]  /*44c0*/  @!P0 IMAD.MOV.U32 R3, RZ, RZ, R0 ;  /* 0x000000ffff038224 */ /* 0x000fe400078e0000 */
[----:B------:R-:W-:Y:S02]  /*44d0*/  IMAD R8, R6, R11, R8 ;  /* 0x0000000b06087224 */ /* 0x000fe400078e0208 */
[----:B------:R-:W-:Y:S02]  /*44e0*/  IMAD R13, R3, R2, R13 ;  /* 0x00000002030d7224 */ /* 0x000fe400078e020d */
[----:B------:R-:W-:Y:S02]  /*44f0*/  IMAD R8, R9, R6, R8 ;  /* 0x0000000609087224 */ /* 0x000fe400078e0208 */
.L_x_80:
[----:B------:R-:W-:Y:S05]  /*4500*/  BRA.U UP1, `(.L_x_81) ;  /* 0x0000000101107547 */ /* 0x000fea000b800000 */
[----:B------:R-:W-:Y:S04]  /*4510*/  MOV R0, UR7 ;  /* 0x0000000700007c02 */ /* 0x000fe80008000f00 */
[----:B------:R-:W-:Y:S04]  /*4520*/  SHF.L.U32 R3, R0, 0x1f, RZ ;  /* 0x0000001f00037819 */ /* 0x000fe800000006ff */
[----:B------:R-:W2:Y:S02]  /*4530*/  SYNCS.PHASECHK.TRANS64.TRYWAIT P0, [UR4+0x108], R3 ;  /* 0x00010803ff0075a7 */ /* 0x000ea40008001104 */
[----:B--2---:R-:W-:Y:S05]  /*4540*/  @!P0 BRA `(.L_x_82) ;  /* 0x0000004400108947 */ /* 0x004fea0003800000 */
.L_x_81:
[----:B------:R-:W-:Y:S05]  /*4550*/  BRA.U !UP6, `(.L_x_83) ;  /* 0x000000010e347547 */ /* 0x000fea000b800000 */
[----:B------:R-:W-:Y:S01]  /*4560*/  UPLOP3.LUT UP0, UPT, UPT, UPT, UP5, 0x80, 0x8 ;  /* 0x000000000008789c */ /* 0x000fe20003f0f050 */
[----:B--2---:R-:W-:Y:S02]  /*4570*/  HFMA2 R0, -RZ, RZ, 0, 5.9604644775390625e-08 ;  /* 0x00000001ff007431 */ /* 0x004fe400000001ff */
[----:B------:R-:W-:Y:S03]  /*4580*/  IMAD.MOV.U32 R206, RZ, RZ, 0x1 ;  /* 0x00000001ffce7424 */ /* 0x000fe600078e00ff */
[----:B------:R-:W-:Y:S05]  /*4590*/  PLOP3.LUT P0, PT, PT, PT, UP0, 0x80, 0x8 ;  /* 0x000000000008781c */ /* 0x000fea0003f0f008 */
[----:B------:R-:W2:Y:S01]  /*45a0*/  @UP0 LDCU.64 UR8, c[0x0][0x888] ;  /* 0x00011100ff0807ac */ /* 0x000ea20008000a00 */
[----:B------:R-:W-:Y:S07]  /*45b0*/  @UP0 UIMAD UR5, UR36, UR14, URZ ;  /* 0x0000000e240502a4 */ /* 0x000fee000f8e02ff */
[----:B------:R-:W-:Y:S01]  /*45c0*/  @!P0 PRMT R206, R0, 0x7610, R206 ;  /* 0x0000761000ce8816 */ /* 0x000fe200000000ce */
[----:B--2---:R-:W-:Y:S03]  /*45d0*/  @UP0 UIMAD.WIDE UR8, UR5, 0x4, UR8 ;  /* 0x00000004050808a5 */ /* 0x004fe6000f8e0208 */
[----:B------:R-:W2:Y:S03]  /*45e0*/  @!UP0 LDCU UR5, c[0x0][0x880] ;  /* 0x00011000ff0587ac */ /* 0x000ea60008000800 */
[----:B------:R-:W-:Y:S01]  /*45f0*/  IMAD.U32 R10, RZ, RZ, UR8 ;  /* 0x00000008ff0a7e24 */ /* 0x000fe2000f8e00ff */
[----:B------:R-:W-:Y:S05]  /*4600*/  MOV R11, UR9 ;  /* 0x00000009000b7c02 */ /* 0x000fea0008000f00 */
[----:B-----5:R3:W5:Y:S02]  /*4610*/  @P0 LDG.E R101, desc[UR46][R10.64] ;  /* 0x0000002e0a650981 */ /* 0x020764000c1e1900 */
[----:B--23--:R-:W-:Y:S07]  /*4620*/  @!P0 IMAD.U32 R101, RZ, RZ, UR5 ;  /* 0x00000005ff658e24 */ /* 0x00cfee000f8e00ff */
.L_x_83:
[----:B-----5:R-:W-:Y:S01]  /*4630*/  @!P3 FSETP.EQ.AND P2, PT, R101, RZ, PT ;  /* 0x000000ff6500b20b */ /* 0x020fe20003f42000 */
[----:B------:R-:W-:Y:S01]  /*4640*/  @!UPT UIADD3 URZ, UPT, UPT, URZ, URZ, URZ ;  /* 0x000000fffffff290 */ /* 0x000fe2000fffe0ff */
[----:B------:R-:W-:Y:S11]  /*4650*/  @!P3 BRA `(.L_x_84) ;  /* 0x000000000014b947 */ /* 0x000ff60003800000 */
[----:B------:R-:W-:Y:S02]  /*4660*/  LOP3.LUT P0, RZ, R206, 0xff, RZ, 0xc0, !PT ;  /* 0x000000ffceff7812 */ /* 0x000fe4000780c0ff */
[----:B------:R-:W-:Y:S04]  /*4670*/  PLOP3.LUT P2, PT, PT, PT, UP0, 0x80, 0x8 ;  /* 0x000000000008781c */ /* 0x000fe80003f4f008 */
[----:B------:R-:W-:Y:S07]  /*4680*/  PLOP3.LUT P2, PT, P2, PT, PT, 0x8, 0x80 ;  /* 0x000000000080781c */ /* 0x000fee000174e170 */
[----:B------:R-:W-:Y:S11]  /*4690*/  @P0 FSETP.EQ.AND P2, PT, R101, RZ, PT ;  /* 0x000000ff6500020b */ /* 0x000ff60003f42000 */
[----:B------:R-:W-:Y:S02]  /*46a0*/  @!UPT UIADD3 URZ, UPT, UPT, URZ, URZ, URZ ;  /* 0x000000fffffff290 */ /* 0x000fe4000fffe0ff */
.L_x_84:
[----:B------:R-:W3:Y:S01]  /*46b0*/  LDC.64 R14, c[0x0][0xb10] ;  /* 0x0002c400ff0e7b82 */ /* 0x000ee20000000a00 */
[----:B------:R-:W-:Y:S01]  /*46c0*/  ULEA UR13, UR6, UR4, 0x3 ;  /* 0x00000004060d7291 */ /* 0x000fe2000f8e18ff */
[----:B------:R-:W-:Y:S01]  /*46d0*/  SHF.L.U32 R12, R29, 0x1f, RZ ;  /* 0x0000001f1d0c7819 */ /* 0x000fe200000006ff */
[----:B------:R-:W-:Y:S01]  /*46e0*/  VIADD R28, R28, 0x1 ;  /* 0x000000011c1c7836 */ /* 0x000fe20000000000 */
[----:B------:R-:W-:Y:S04]  /*46f0*/  @P4 SHF.R.U32.HI R26, RZ, 0x10, R21 ;  /* 0x00000010ff1a4819 */ /* 0x000fe80000011615 */
[----:B------:R-:W5:Y:S02]  /*4700*/  LDC.64 R10, c[0x0][0xb18] ;  /* 0x0002c600ff0a7b82 */ /* 0x000f640000000a00 */
[----:B------:R-:W1:Y:S01]  /*4710*/  SYNCS.PHASECHK.TRANS64.TRYWAIT P5, [UR13+0xf0], R12 ;  /* 0x0000f00cff0075a7 */ /* 0x000e6200080a110d */
[----:B---3--:R-:W-:Y:S05]  /*4720*/  @!P1 IMAD.HI.U32 R14, R13, R14, RZ ;  /* 0x0000000e0d0e9227 */ /* 0x008fea00078e00ff */
[----:B--2---:R-:W2:Y:S01]  /*4730*/  @!P1 LDC R0, c[0x0][0xb20] ;  /* 0x0002c800ff009b82 */ /* 0x004ea20000000800 */
[----:B------:R-:W-:Y:S01]  /*4740*/  @!P1 SHF.R.U32.HI R14, RZ, R15, R14 ;  /* 0x0000000fff0e9219 */ /* 0x000fe2000001160e */
[----:B-----5:R-:W-:Y:S01]  /*4750*/  @!P1 IMAD.HI.U32 R11, R8, R11, RZ ;  /* 0x0000000b080b9227 */ /* 0x020fe200078e00ff */
[----:B------:R-:W-:Y:S05]  /*4760*/  @!P1 ISETP.NE.AND P0, PT, R10, 0x1, PT ;  /* 0x000000010a00980c */ /* 0x000fea0003f05270 */
[----:B------:R-:W3:Y:S01]  /*4770*/  @!P1 LDC R3, c[0x0][0xb0c] ;  /* 0x0002c300ff039b82 */ /* 0x000ee20000000800 */
[----:B--2---:R-:W-:Y:S02]  /*4780*/  @!P1 SHF.R.U32.HI R9, RZ, R0, R11 ;  /* 0x00000000ff099219 */ /* 0x004fe4000001160b */
[----:B---3--:R-:W-:Y:S02]  /*4790*/  @!P1 ISETP.NE.AND P3, PT, R3, 0x1, PT ;  /* 0x000000010300980c */ /* 0x008fe40003f65270 */
[----:B------:R-:W-:Y:S02]  /*47a0*/  @!P1 SEL R9, R8, R9, !P0 ;  /* 0x0000000908099207 */ /* 0x000fe40004000000 */
[----:B------:R-:W-:Y:S02]  /*47b0*/  ELECT P0, URZ, PT ;  /* 0x0000000000ff782f */ /* 0x000fe40003800000 */
[----:B------:R-:W-:Y:S05]  /*47c0*/  @!P1 SEL R14, R13, R14, !P3 ;  /* 0x0000000e0d0e9207 */ /* 0x000fea0005800000 */
[----:B------:R-:W-:Y:S02]  /*47d0*/  @!P1 IMAD.IADD R0, R9, 0x1, -R14 ;  /* 0x0000000109009824 */ /* 0x000fe400078e0a0e */
[----:B------:R-:W-:Y:S02]  /*47e0*/  @!P1 IMAD.IADD R9, R14, 0x1, -R9 ;  /* 0x000000010e099824 */ /* 0x000fe400078e0a09 */
[----:B------:R-:W-:Y:S02]  /*47f0*/  @!P1 IMAD R13, R0, R3, R13 ;  /* 0x00000003000d9224 */ /* 0x000fe400078e020d */
[----:B------:R-:W-:Y:S01]  /*4800*/  @!P1 IMAD R8, R9, R10, R8 ;  /* 0x0000000a09089224 */ /* 0x000fe200078e0208 */
[----:B-1----:R-:W-:Y:S06]  /*4810*/  @!P5 BRA `(.L_x_85) ;  /* 0x000000400074d947 */ /* 0x002fec0003800000 */
.L_x_167:
[----:B------:R-:W-:Y:S01]  /*4820*/  UIADD3 UR41, UPT, UPT, UR13, 0xe0, URZ ;  /* 0x000000e00d297890 */ /* 0x000fe2000fffe0ff */
[----:B------:R-:W-:Y:S01]  /*4830*/  PLOP3.LUT P0, PT, P2, P0, PT, 0xf2, 0x2f ;  /* 0x00000000002f781c */ /* 0x000fe20001701e72 */
[----:B------:R-:W-:Y:S01]  /*4840*/  UMOV UR22, 0x0 ;  /* 0x0000000000167882 */ /* 0x000fe20000000000 */
[----:B------:R-:W-:Y:S01]  /*4850*/  UMOV UR23, 0x10000000 ;  /* 0x1000000000177882 */ /* 0x000fe20000000000 */
[----:B------:R-:W-:Y:S01]  /*4860*/  UPRMT UR21, UR38, 0x654, UR41 ;  /* 0x0000065426157896 */ /* 0x000fe20008000029 */
[----:B------:R-:W-:Y:S02]  /*4870*/  UMOV UR44, UR36 ;  /* 0x00000024002c7c82 */ /* 0x000fe40008000000 */
[----:B------:R-:W-:Y:S01]  /*4880*/  UMOV UR33, UR41 ;  /* 0x0000002900217c82 */ /* 0x000fe20008000000 */
[----:B------:R-:W-:Y:S01]  /*4890*/  UMOV UR28, UR36 ;  /* 0x00000024001c7c82 */ /* 0x000fe20008000000 */
[----:B------:R-:W-:Y:S01]  /*48a0*/  UMOV UR25, UR41 ;  /* 0x0000002900197c82 */ /* 0x000fe20008000000 */
[----:B------:R-:W-:Y:S01]  /*48b0*/  UMOV UR20, UR36 ;  /* 0x0000002400147c82 */ /* 0x000fe20008000000 */
[----:B------:R-:W-:Y:S01]  /*48c0*/  UMOV UR17, UR41 ;  /* 0x0000002900117c82 */ /* 0x000fe20008000000 */
[----:B------:R-:W-:Y:S02]  /*48d0*/  UMOV UR12, UR36 ;  /* 0x00000024000c7c82 */ /* 0x000fe40008000000 */
[----:B-1----:R-:W-:Y:S01]  /*48e0*/  @!P0 IADD3 R3, P2, PT, R30, 0x580, RZ ;  /* 0x000005801e038810 */ /* 0x002fe20007f5e0ff */
[----:B------:R-:W-:Y:S01]  /*48f0*/  @!P0 IMAD R195, R195, 0x50, RZ ;  /* 0x00000050c3c38824 */ /* 0x000fe200078e02ff */
[----:B------:R-:W-:Y:S01]  /*4900*/  VOTEU.ALL UP1, P0 ;  /* 0x0000000000ff7886 */ /* 0x000fe20000020000 */
[----:B------:R-:W-:Y:S01]  /*4910*/  VOTEU.ALL UP3, P0 ;  /* 0x0000000000ff7886 */ /* 0x000fe20000060000 */
[----:B------:R-:W-:Y:S01]  /*4920*/  @!P0 R2UR UR9, R3 ;  /* 0x00000000030982ca */ /* 0x000fe200000e0000 */
[----:B------:R-:W-:Y:S01]  /*4930*/  @!P0 IMAD.X R0, RZ, RZ, R31, P2 ;  /* 0x000000ffff008224 */ /* 0x000fe200010e061f */
[----:B------:R-:W-:Y:S01]  /*4940*/  VOTEU.ALL UP4, P0 ;  /* 0x0000000000ff7886 */ /* 0x000fe20000080000 */
[----:B------:R-:W-:Y:S01]  /*4950*/  @!P0 IMAD.SHL.U32 R205, R205, 0x80, RZ ;  /* 0x00000080cdcd8824 */ /* 0x000fe200078e00ff */
[----:B------:R-:W-:Y:S01]  /*4960*/  @!P0 R2UR UR42, R195 ;  /* 0x00000000c32a82ca */ /* 0x000fe200000e0000 */
[----:B------:R-:W-:Y:S01]  /*4970*/  VOTEU.ALL UP2, P0 ;  /* 0x0000000000ff7886 */ /* 0x000fe20000040000 */
[----:B------:R-:W-:Y:S01]  /*4980*/  @!P0 R2UR UR8, R0 ;  /* 0x00000000000882ca */ /* 0x000fe200000e0000 */
[----:B------:R-:W-:Y:S01]  /*4990*/  @!UP4 UIMAD UR5, UR6, 0x5000, UR4 ;  /* 0x000050000605c8a4 */ /* 0x000fe2000f8e0204 */
[----:B------:R-:W-:Y:S01]  /*49a0*/  @!P0 R2UR UR43, R205 ;  /* 0x00000000cd2b82ca */ /* 0x000fe200000e0000 */
[----:B------:R-:W-:Y:S02]  /*49b0*/  IMAD.IADD R195, R8, 0x1, R194 ;  /* 0x0000000108c37824 */ /* 0x000fe400078e02c2 */
[----:B------:R-:W-:Y:S01]  /*49c0*/  @!UP4 UIADD3 UR40, UPT, UPT, UR5, 0x200, URZ ;  /* 0x000002000528c890 */ /* 0x000fe2000fffe0ff */
[----:B------:R-:W-:Y:S01]  /*49d0*/  IMAD.IADD R205, R13, 0x1, R204 ;  /* 0x000000010dcd7824 */ /* 0x000fe200078e02cc */
[----:B------:R-:W-:Y:S01]  /*49e0*/  @!UP4 UIADD3 UR32, UPT, UPT, UR5, 0x1200, URZ ;  /* 0x000012000520c890 */ /* 0x000fe2000fffe0ff */
[----:B------:R-:W-:Y:S01]  /*49f0*/  IMAD.U32 R10, RZ, RZ, UR9 ;  /* 0x00000009ff0a7e24 */ /* 0x000fe2000f8e00ff */
[----:B------:R-:W-:Y:S02]  /*4a00*/  @!UP4 UIADD3 UR24, UPT, UPT, UR5, 0x2200, URZ ;  /* 0x000022000518c890 */ /* 0x000fe4000fffe0ff */
[----:B------:R-:W-:Y:S02]  /*4a10*/  @!UP4 UIADD3 UR34, UPT, UPT, UR42, 0x10, URZ ;  /* 0x000000102a22c890 */ /* 0x000fe4000fffe0ff */
[----:B------:R-:W-:Y:S01]  /*4a20*/  IMAD.U32 R11, RZ, RZ, UR8 ;  /* 0x00000008ff0b7e24 */ /* 0x000fe2000f8e00ff */
[----:B------:R-:W-:Y:S01]  /*4a30*/  @!P0 R2UR UR30, R10 ;  /* 0x000000000a1e82ca */ /* 0x000fe200000e0000 */
[----:B------:R-:W-:Y:S01]  /*4a40*/  UMOV UR35, UR43 ;  /* 0x0000002b00237c82 */ /* 0x000fe20008000000 */
[----:B------:R-:W-:Y:S02]  /*4a50*/  @!UP4 UIADD3 UR26, UPT, UPT, UR42, 0x20, URZ ;  /* 0x000000202a1ac890 */ /* 0x000fe4000fffe0ff */
[----:B------:R-:W-:Y:S01]  /*4a60*/  @!P0 R2UR UR31, R11 ;  /* 0x000000000b1f82ca */ /* 0x000fe200000e0000 */
[----:B------:R-:W-:Y:S01]  /*4a70*/  UMOV UR27, UR43 ;  /* 0x0000002b001b7c82 */ /* 0x000fe20008000000 */
[----:B------:R-:W-:Y:S02]  /*4a80*/  @!UP4 UIADD3 UR18, UPT, UPT, UR42, 0x30, URZ ;  /* 0x000000302a12c890 */ /* 0x000fe4000fffe0ff */
[----:B------:R-:W-:Y:S01]  /*4a90*/  @!UP4 UIADD3 UR16, UPT, UPT, UR5, 0x3200, URZ ;  /* 0x000032000510c890 */ /* 0x000fe2000fffe0ff */
[----:B------:R-:W-:Y:S01]  /*4aa0*/  UMOV UR19, UR43 ;  /* 0x0000002b00137c82 */ /* 0x000fe20008000000 */
[----:B------:R-:W-:Y:S02]  /*4ab0*/  @!UP4 UIADD3 UR10, UPT, UPT, UR42, 0x40, URZ ;  /* 0x000000402a0ac890 */ /* 0x000fe4000fffe0ff */
[----:B------:R-:W-:Y:S01]  /*4ac0*/  @!UP4 UIADD3 UR8, UPT, UPT, UR5, 0x4200, URZ ;  /* 0x000042000508c890 */ /* 0x000fe2000fffe0ff */
[----:B------:R-:W-:Y:S01]  /*4ad0*/  UMOV UR9, UR41 ;  /* 0x0000002900097c82 */ /* 0x000fe20008000000 */
[----:B------:R-:W-:Y:S03]  /*4ae0*/  UMOV UR11, UR43 ;  /* 0x0000002b000b7c82 */ /* 0x000fe60008000000 */
[----:B------:R-:W-:Y:S01]  /*4af0*/  @!UP1 UTMALDG.3D [UR40], [UR30], desc[UR22] ;  /* 0x000016281e0095b4 */ /* 0x000fe20008011000 */
[----:B------:R-:W-:Y:S01]  /*4b00*/  VOTEU.ALL UP1, P0 ;  /* 0x0000000000ff7886 */ /* 0x000fe20000020000 */
[----:B------:R1:W-:Y:S01]  /*4b10*/  @!UP3 UTMALDG.3D [UR32], [UR30], desc[UR22] ;  /* 0x000016201e00b5b4 */ /* 0x0003e20008011000 */
[----:B------:R2:W-:Y:S01]  /*4b20*/  @!UP2 UTMALDG.3D [UR24], [UR30], desc[UR22] ;  /* 0x000016181e00a5b4 */ /* 0x0005e20008011000 */
[----:B------:R-:W-:Y:S02]  /*4b30*/  VOTEU.ALL UP2, P0 ;  /* 0x0000000000ff7886 */ /* 0x000fe40000040000 */
[----:B------:R2:W-:Y:S03]  /*4b40*/  @!UP1 UTMALDG.3D [UR16], [UR30], desc[UR22] ;  /* 0x000016101e0095b4 */ /* 0x0005e60008011000 */
[----:B------:R2:W-:Y:S01]  /*4b50*/  @!UP2 UTMALDG.3D [UR8], [UR30], desc[UR22] ;  /* 0x000016081e00a5b4 */ /* 0x0005e20008011000 */
[----:B------:R2:W-:Y:S01]  /*4b60*/  @!P0 SYNCS.ARRIVE.TRANS64.RED.A0TR RZ, [UR13+0xe0], R25 ;  /* 0x0000e019ffff89a7 */ /* 0x0005e2000830040d */
[C---:B------:R-:W-:Y:S04]  /*4b70*/  ISETP.NE.AND P0, PT, R28.reuse, 0x2, PT ;  /* 0x000000021c00780c */ /* 0x040fe80003f05270 */
[----:B------:R-:W-:Y:S02]  /*4b80*/  SEL R0, RZ, 0x1, P0 ;  /* 0x00000001ff007807 */ /* 0x000fe40000000000 */
[----:B------:R-:W-:Y:S02]  /*4b90*/  SEL R28, R28, RZ, P0 ;  /* 0x000000ff1c1c7207 */ /* 0x000fe40000000000 */
[----:B------:R-:W-:Y:S02]  /*4ba0*/  LOP3.LUT R27, R27, R0, RZ, 0x3c, !PT ;  /* 0x000000001b1b7212 */ /* 0x000fe400078e3cff */
[----:B-1----:R-:W-:Y:S01]  /*4bb0*/  @P4 R2UR UR36, R26 ;  /* 0x000000001a2442ca */ /* 0x002fe200000e0000 */
[----:B------:R-:W-:Y:S01]  /*4bc0*/  SYNCS.ARRIVE.TRANS64.RED.A1T0 RZ, [UR21], RZ ;  /* 0x000000ffffff79a7 */ /* 0x000fe20008100415 */
[----:B------:R-:W-:Y:S04]  /*4bd0*/  UIADD3 UR21, UPT, UPT, UR6, 0x1, URZ ;  /* 0x0000000106157890 */ /* 0x000fe8000fffe0ff */
[----:B------:R-:W-:Y:S04]  /*4be0*/  UISETP.NE.AND UP1, UPT, UR21, 0x2, UPT ;  /* 0x000000021500788c */ /* 0x000fe8000bf25270 */
[----:B------:R-:W-:Y:S02]  /*4bf0*/  USEL UR13, URZ, 0x1, UP1 ;  /* 0x00000001ff0d7887 */ /* 0x000fe40008800000 */
[----:B------:R-:W-:Y:S02]  /*4c00*/  USEL UR6, UR21, URZ, UP1 ;  /* 0x000000ff15067287 */ /* 0x000fe40008800000 */
[----:B------:R-:W-:Y:S02]  /*4c10*/  UPLOP3.LUT UP1, UPT, UPT, UPT, UPT, 0x80, 0x8 ;  /* 0x000000000008789c */ /* 0x000fe40003f2f070 */
[----:B------:R-:W-:Y:S01]  /*4c20*/  LOP3.LUT R29, R29, UR13, RZ, 0x3c, !PT ;  /* 0x0000000d1d1d7c12 */ /* 0x000fe2000f8e3cff */
[----:B--2---:R-:W-:Y:S08]  /*4c30*/  @P4 BRA `(.L_x_86) ;  /* 0xfffffff400304947 */ /* 0x004ff0000383ffff */
[----:B------:R-:W-:Y:S01]  /*4c40*/  UIADD3 UR5, UPT, UPT, UR4, 0xf0, URZ ;  /* 0x000000f004057890 */ /* 0x000fe2000fffe0ff */
[----:B------:R-:W-:-:S03]  /*4c50*/  SHF.L.U32 R3, R29, 0x1f, RZ ;  /* 0x0000001f1d037819 */ /* 0x000fc600000006ff */
[----:B------:R-:W-:-:S09]  /*4c60*/  ULEA UR4, UR6, UR5, 0x3 ;  /* 0x0000000506047291 */ /* 0x000fd2000f8e18ff */
[----:B------:R-:W1:Y:S02]  /*4c70*/  SYNCS.PHASECHK.TRANS64.TRYWAIT P0, [UR4], R3 ;  /* 0x00000003ff0075a7 */ /* 0x000e640008001104 */
[----:B-1----:R-:W-:Y:S05]  /*4c80*/  @!P0 BRA `(.L_x_87) ;  /* 0x0000003c00708947 */ /* 0x002fea0003800000 */
.L_x_169:
[----:B------:R-:W-:-:S04]  /*4c90*/  UIADD3 UR6, UPT, UPT, UR6, 0x1, URZ ;  /* 0x0000000106067890 */ /* 0x000fc8000fffe0ff */
[----:B------:R-:W-:-:S04]  /*4ca0*/  UISETP.NE.AND UP0, UPT, UR6, 0x2, UPT ;  /* 0x000000020600788c */ /* 0x000fc8000bf05270 */
[----:B------:R-:W-:Y:S02]  /*4cb0*/  USEL UR4, URZ, 0x1, UP0 ;  /* 0x00000001ff047887 */ /* 0x000fe40008000000 */
[----:B------:R-:W-:-:S04]  /*4cc0*/  USEL UR6, UR6, URZ, UP0 ;  /* 0x000000ff06067287 */ /* 0x000fc80008000000 */
[----:B------:R-:W-:Y:S01]  /*4cd0*/  ULEA UR6, UR6, UR5, 0x3 ;  /* 0x0000000506067291 */ /* 0x000fe2000f8e18ff */
[----:B-1----:R-:W-:-:S04]  /*4ce0*/  LOP3.LUT R3, R29, UR4, RZ, 0x3c, !PT ;  /* 0x000000041d037c12 */ /* 0x002fc8000f8e3cff */
[----:B------:R-:W-:Y:S01]  /*4cf0*/  SHF.L.U32 R3, R3, 0x1f, RZ ;  /* 0x0000001f03037819 */ /* 0x000fe200000006ff */
[----:B------:R-:W-:-:S07]  /*4d00*/  IMAD.U32 R0, RZ, RZ, UR6 ;  /* 0x00000006ff007e24 */ /* 0x000fce000f8e00ff */
.L_x_88:
[----:B-1----:R1:W2:Y:S02]  /*4d10*/  SYNCS.PHASECHK.TRANS64.TRYWAIT P0, [R0+URZ], R3 ;  /* 0x00000003000075a7 */ /* 0x0022a400080011ff */
[----:B--2---:R-:W-:Y:S05]  /*4d20*/  @!P0 NANOSLEEP.SYNCS 0x989680 ;  /* 0x009896800000895d */ /* 0x004fea0003900000 */
[----:B------:R-:W2:Y:S02]  /*4d30*/  @!P0 SYNCS.PHASECHK.TRANS64 P0, [R0+URZ], R3 ;  /* 0x00000003000085a7 */ /* 0x000ea400080010ff */
[----:B--2---:R-:W-:Y:S05]  /*4d40*/  @P0 EXIT ;  /* 0x000000000000094d */ /* 0x004fea0003800000 */
[----:B------:R-:W-:Y:S05]  /*4d50*/  BRA `(.L_x_88) ;  /* 0xfffffffc00ec7947 */ /* 0x000fea000383ffff */
.L_x_78:
[----:B------:R-:W-:-:S06]  /*4d60*/  UISETP.GE.AND UP1, UPT, UR8, 0x4, UPT ;  /* 0x000000040800788c */ /* 0x000fcc000bf26270 */
[----:B------:R-:W-:-:S13]  /*4d70*/  PLOP3.LUT P0, PT, PT, PT, UP1, 0x80, 0x8 ;  /* 0x000000000008781c */ /* 0x000fda0003f0f018 */
[----:B------:R-:W-:Y:S05]  /*4d80*/  @!P0 EXIT ;  /* 0x000000000000894d */ /* 0x000fea0003800000 */
[----:B------:R-:W-:Y:S01]  /*4d90*/  BAR.SYNC.DEFER_BLOCKING 0x6, 0xa0 ;  /* 0x0182800000007b1d */ /* 0x000fe20000010000 */
[C---:B------:R-:W-:Y:S02]  /*4da0*/  IMAD.SHL.U32 R5, R218.reuse, 0x10, RZ ;  /* 0x00000010da057824 */ /* 0x040fe400078e00ff */
[----:B------:R-:W-:Y:S02]  /*4db0*/  HFMA2 R217, -RZ, RZ, 0, 5.9604644775390625e-08 ;  /* 0x00000001ffd97431 */ /* 0x000fe400000001ff */
[C---:B------:R-:W-:Y:S01]  /*4dc0*/  IMAD.U32 R2, R218.reuse, 0x10000, RZ ;  /* 0x00010000da027824 */ /* 0x040fe200078e00ff */
[----:B------:R-:W-:Y:S01]  /*4dd0*/  MOV R221, RZ ;  /* 0x000000ff00dd7202 */ /* 0x000fe20000000f00 */
[----:B------:R-:W-:Y:S01]  /*4de0*/  IMAD.SHL.U32 R210, R218, 0x2, RZ ;  /* 0x00000002dad27824 */ /* 0x000fe200078e00ff */
[----:B------:R-:W-:Y:S01]  /*4df0*/  UMOV UR37, 0x400 ;  /* 0x0000040000257882 */ /* 0x000fe20000000000 */
[----:B------:R-:W1:Y:S01]  /*4e00*/  LDC R209, c[0x0][0x370] ;  /* 0x0000dc00ffd17b82 */ /* 0x000e620000000800 */
[----:B------:R-:W-:Y:S01]  /*4e10*/  ULEA UR37, UR38, UR37, 0x18 ;  /* 0x0000002526257291 */ /* 0x000fe2000f8ec0ff */
[----:B------:R-:W-:Y:S01]  /*4e20*/  LOP3.LUT P0, R7, R5, 0x40, RZ, 0xc0, !PT ;  /* 0x0000004005077812 */ /* 0x000fe2000780c0ff */
[----:B------:R-:W-:Y:S01]  /*4e30*/  IMAD.MOV.U32 R99, RZ, RZ, RZ ;  /* 0x000000ffff637224 */ /* 0x000fe200078e00ff */
[----:B------:R-:W-:Y:S01]  /*4e40*/  LOP3.LUT R2, R2, 0x600000, RZ, 0xc0, !PT ;  /* 0x0060000002027812 */ /* 0x000fe200078ec0ff */
[----:B------:R-:W-:Y:S01]  /*4e50*/  IMAD.MOV.U32 R216, RZ, RZ, RZ ;  /* 0x000000ffffd87224 */ /* 0x000fe200078e00ff */
[----:B------:R-:W-:-:S02]  /*4e60*/  LOP3.LUT R210, R7, 0x8, R210, 0xf8, !PT ;  /* 0x0000000807d27812 */ /* 0x000fc400078ef8d2 */
[----:B------:R-:W-:Y:S01]  /*4e70*/  CS2R R214, SRZ ;  /* 0x0000000000d67805 */ /* 0x000fe2000001ff00 */
[----:B------:R-:W2:Y:S01]  /*4e80*/  LDC R94, c[0x0][0xb0c] ;  /* 0x0002c300ff5e7b82 */ /* 0x000ea20000000800 */
[----:B------:R-:W-:Y:S01]  /*4e90*/  P2R R212, PR, RZ, 0x1 ;  /* 0x00000001ffd47803 */ /* 0x000fe20000000000 */
[----:B------:R-:W4:Y:S01]  /*4ea0*/  LDCU.64 UR48, c[0x0][0x348] ;  /* 0x00006900ff3077ac */ /* 0x000f220008000a00 */
[----:B------:R-:W-:Y:S02]  /*4eb0*/  LOP3.LUT R210, R210, 0x7b0, R5, 0xf8, !PT ;  /* 0x000007b0d2d27812 */ /* 0x000fe400078ef805 */
[----:B------:R-:W-:Y:S01]  /*4ec0*/  LOP3.LUT R218, R218, 0x60, RZ, 0xc0, !PT ;  /* 0x00000060dada7812 */ /* 0x000fe200078ec0ff */
[----:B------:R-:W1:Y:S02]  /*4ed0*/  LDCU.64 UR40, c[0x0][0x888] ;  /* 0x00011100ff2877ac */ /* 0x000e640008000a00 */
[----:B------:R-:W1:Y:S01]  /*4ee0*/  LDC R207, c[0x0][0xb20] ;  /* 0x0002c800ffcf7b82 */ /* 0x000e620000000800 */
[----:B------:R-:W3:Y:S01]  /*4ef0*/  LDS R3, [UR37+0x1c0] ;  /* 0x0001c025ff037984 */ /* 0x000ee20008000800 */
[----:B------:R-:W-:Y:S01]  /*4f00*/  UIADD3 UR44, UPT, UPT, UR37, 0x200, URZ ;  /* 0x00000200252c7890 */ /* 0x000fe2000fffe0ff */
[----:B------:R-:W-:Y:S01]  /*4f10*/  UMOV UR39, URZ ;  /* 0x000000ff00277c82 */ /* 0x000fe20008000000 */
[----:B------:R-:W-:-:S04]  /*4f20*/  UMOV UR43, URZ ;  /* 0x000000ff002b7c82 */ /* 0x000fc80008000000 */
[----:B------:R-:W1:Y:S08]  /*4f30*/  LDC R93, c[0x0][0xb30] ;  /* 0x0002cc00ff5d7b82 */ /* 0x000e700000000800 */
[----:B------:R-:W1:Y:S08]  /*4f40*/  LDC.64 R192, c[0x0][0xb10] ;  /* 0x0002c400ffc07b82 */ /* 0x000e700000000a00 */
[----:B------:R-:W1:Y:S08]  /*4f50*/  LDC.64 R90, c[0x0][0xb18] ;  /* 0x0002c600ff5a7b82 */ /* 0x000e700000000a00 */
[----:B------:R-:W1:Y:S08]  /*4f60*/  LDC.64 R188, c[0x0][0x888] ;  /* 0x00022200ffbc7b82 */ /* 0x000e700000000a00 */
[----:B------:R-:W1:Y:S01]  /*4f70*/  LDC.64 R88, c[0x0][0xb28] ;  /* 0x0002ca00ff587b82 */ /* 0x000e620000000a00 */
[----:B---3--:R-:W-:-:S07]  /*4f80*/  IMAD.IADD R2, R3, 0x1, R2 ;  /* 0x0000000103027824 */ /* 0x008fce00078e0202 */
[----:B------:R-:W3:Y:S08]  /*4f90*/  LDC.64 R190, c[0x0][0x890] ;  /* 0x00022400ffbe7b82 */ /* 0x000ef00000000a00 */
[----:B------:R-:W1:Y:S08]  /*4fa0*/  LDC.64 R186, c[0x0][0x8b0] ;  /* 0x00022c00ffba7b82 */ /* 0x000e700000000a00 */
[----:B------:R-:W1:Y:S08]  /*4fb0*/  LDC.64 R184, c[0x0][0x8a8] ;  /* 0x00022a00ffb87b82 */ /* 0x000e700000000a00 */
[----:B--2-4-:R-:W1:Y:S02]  /*4fc0*/  LDC R208, c[0x0][0x374] ;  /* 0x0000dd00ffd07b82 */ /* 0x014e640000000800 */
.L_x_112:
[----:B------:R-:W-:Y:S02]  /*4fd0*/  LEA R0, R221, UR37, 0x3 ;  /* 0x00000025dd007c11 */ /* 0x000fe4000f8e18ff */
[----:B------:R-:W-:Y:S02]  /*4fe0*/  SHF.L.U32 R3, R215, 0x1f, RZ ;  /* 0x0000001fd7037819 */ /* 0x000fe400000006ff */
[----:B------:R-:W-:Y:S02]  /*4ff0*/  LEA R16, R221, UR37, 0x4 ;  /* 0x00000025dd107c11 */ /* 0x000fe4000f8e20ff */
[----:B--2---:R-:W2:Y:S02]  /*5000*/  SYNCS.PHASECHK.TRANS64.TRYWAIT P0, [R0+URZ+0x110], R3 ;  /* 0x00011003000075a7 */ /* 0x004ea400080011ff */
[----:B-12---:R-:W-:Y:S05]  /*5010*/  @!P0 BRA `(.L_x_89) ;  /* 0x0000003800a48947 */ /* 0x006fea0003800000 */
.L_x_170:
[----:B------:R-:W4:Y:S01]  /*5020*/  LDC.64 R14, c[0x0][0xb10] ;  /* 0x0002c400ff0e7b82 */ /* 0x000f220000000a00 */
[----:B------:R-:W3:Y:S01]  /*5030*/  LDS.128 R16, [R16+0x1a0] ;  /* 0x0001a00010107984 */ /* 0x000ee20000000c00 */
[----:B-1----:R-:W-:Y:S01]  /*5040*/  ISETP.NE.AND P1, PT, R93, 0x1, PT ;  /* 0x000000015d00780c */ /* 0x002fe20003f25270 */
[----:B--2---:R-:W-:Y:S01]  /*5050*/  VIADD R0, R0, 0x120 ;  /* 0x0000012000007836 */ /* 0x004fe20000000000 */
[----:B------:R-:W-:Y:S04]  /*5060*/  ISETP.GE.AND P0, PT, R92, 0x1, PT ;  /* 0x000000015c00780c */ /* 0x000fe80003f06270 */
[----:B------:R-:W1:Y:S01]  /*5070*/  LDC.64 R12, c[0x0][0xb18] ;  /* 0x0002c600ff0c7b82 */ /* 0x000e620000000a00 */
[----:B------:R-:W-:Y:S01]  /*5080*/  PRMT R0, RZ, 0x654, R0 ;  /* 0x00000654ff007816 */ /* 0x000fe20000000000 */
[----:B------:R-:W-:Y:S01]  /*5090*/  @!PT LDS RZ, [RZ] ;  /* 0x00000000fffff984 */ /* 0x000fe20000000800 */
[----:B------:R-:W-:Y:S01]  /*50a0*/  @!PT LDS RZ, [RZ] ;  /* 0x00000000fffff984 */ /* 0x000fe20000000800 */
[----:B------:R-:W-:Y:S01]  /*50b0*/  @!PT LDS RZ, [RZ] ;  /* 0x00000000fffff984 */ /* 0x000fe20000000800 */
[----:B------:R-:W-:Y:S01]  /*50c0*/  @!PT LDS RZ, [RZ] ;  /* 0x00000000fffff984 */ /* 0x000fe20000000800 */
[----:B------:R2:W-:Y:S06]  /*50d0*/  MEMBAR.ALL.CTA ;  /* 0x0000000000007992 */ /* 0x0005ec0000008000 */
[----:B--2---:R-:W2:Y:S01]  /*50e0*/  FENCE.VIEW.ASYNC.S ;  /* 0x00000000000073c6 */ /* 0x004ea20000000000 */
[----:B------:R-:W1:Y:S08]  /*50f0*/  @!P1 LDC R11, c[0x0][0xb20] ;  /* 0x0002c800ff0b9b82 */ /* 0x000e700000000800 */
[----:B------:R-:W1:Y:S01]  /*5100*/  @!P1 LDC R10, c[0x0][0xb0c] ;  /* 0x0002c300ff0a9b82 */ /* 0x000e620000000800 */
[----:B--2---:R2:W-:Y:S01]  /*5110*/  SYNCS.ARRIVE.TRANS64.RED.A1T0 RZ, [R0+URZ], RZ ;  /* 0x000000ff00ff79a7 */ /* 0x0045e200081004ff */
[----:B---3--:R-:W-:Y:S04]  /*5120*/  LOP3.LUT P4, RZ, R18, 0x1, RZ, 0xc0, !PT ;  /* 0x0000000112ff7812 */ /* 0x008fe8000788c0ff */
[----:B------:R-:W-:Y:S09]  /*5130*/  P2R R219, PR, RZ, 0x10 ;  /* 0x00000010ffdb7803 */ /* 0x000ff20000000000 */
[----:B------:R-:W-:Y:S02]  /*5140*/  @P4 MOV R97, R16 ;  /* 0x0000001000614202 */ /* 0x000fe40000000f00 */
[----:B------:R-:W-:Y:S01]  /*5150*/  @P4 LOP3.LUT R95, R17, 0xffff, RZ, 0xc0, !PT ;  /* 0x0000ffff115f4812 */ /* 0x000fe200078ec0ff */
[----:B--2-4-:R-:W-:Y:S06]  /*5160*/  @!P0 BRA `(.L_x_90) ;  /* 0x0000000000a48947 */ /* 0x014fec0003800000 */
[----:B------:R-:W-:Y:S01]  /*5170*/  IMAD.HI.U32 R22, R208, R91, RZ ;  /* 0x0000005bd0167227 */ /* 0x000fe200078e00ff */
[----:B------:R-:W-:Y:S02]  /*5180*/  ISETP.NE.AND P0, PT, R90, 0x1, PT ;  /* 0x000000015a00780c */ /* 0x000fe40003f05270 */
[----:B------:R-:W-:Y:S01]  /*5190*/  ISETP.NE.AND P2, PT, R92, 0x1, PT ;  /* 0x000000015c00780c */ /* 0x000fe20003f45270 */
[-C--:B------:R-:W-:Y:S01]  /*51a0*/  IMAD.HI.U32 R20, R209, R192.reuse, RZ ;  /* 0x000000c0d1147227 */ /* 0x080fe200078e00ff */
[----:B------:R-:W-:Y:S02]  /*51b0*/  SHF.R.U32.HI R21, RZ, R207, R22 ;  /* 0x000000cfff157219 */ /* 0x000fe40000011616 */
[----:B------:R-:W-:Y:S01]  /*51c0*/  ISETP.NE.AND P3, PT, R94, 0x1, PT ;  /* 0x000000015e00780c */ /* 0x000fe20003f65270 */
[----:B------:R-:W-:Y:S01]  /*51d0*/  IMAD.HI.U32 R26, R95, R91, RZ ;  /* 0x0000005b5f1a7227 */ /* 0x000fe200078e00ff */
[----:B------:R-:W-:Y:S02]  /*51e0*/  SHF.R.U32.HI R20, RZ, R193, R20 ;  /* 0x000000c1ff147219 */ /* 0x000fe40000011614 */
[----:B------:R-:W-:Y:S01]  /*51f0*/  SEL R3, R208, R21, !P0 ;  /* 0x00000015d0037207 */ /* 0x000fe20004000000 */
[----:B------:R-:W-:Y:S01]  /*5200*/  IMAD.HI.U32 R24, R97, R192, RZ ;  /* 0x000000c061187227 */ /* 0x000fe200078e00ff */
[----:B------:R-:W-:Y:S03]  /*5210*/  SEL R7, R209, R20, !P3 ;  /* 0x00000014d1077207 */ /* 0x000fe60005800000 */
[-C--:B------:R-:W-:Y:S01]  /*5220*/  IMAD.HI.U32 R20, R3, R88.reuse, RZ ;  /* 0x0000005803147227 */ /* 0x080fe200078e00ff */
[----:B------:R-:W-:Y:S03]  /*5230*/  SHF.R.U32.HI R24, RZ, R193, R24 ;  /* 0x000000c1ff187219 */ /* 0x000fe60000011618 */
[----:B------:R-:W-:Y:S01]  /*5240*/  IMAD.HI.U32 R22, R7, R88, RZ ;  /* 0x0000005807167227 */ /* 0x000fe200078e00ff */
[----:B------:R-:W-:Y:S02]  /*5250*/  @P2 SHF.R.U32.HI R3, RZ, R89, R20 ;  /* 0x00000059ff032219 */ /* 0x000fe40000011614 */
[----:B------:R-:W-:Y:S02]  /*5260*/  SHF.R.U32.HI R20, RZ, R207, R26 ;  /* 0x000000cfff147219 */ /* 0x000fe4000001161a */
[----:B------:R-:W-:Y:S01]  /*5270*/  @P2 SHF.R.U32.HI R7, RZ, R89, R22 ;  /* 0x00000059ff072219 */ /* 0x000fe20000011616 */
[C---:B------:R-:W-:Y:S01]  /*5280*/  IMAD R4, R92.reuse, R3, RZ ;  /* 0x000000035c047224 */ /* 0x040fe200078e02ff */
[----:B------:R-:W-:Y:S02]  /*5290*/  SEL R5, R95, R20, !P0 ;  /* 0x000000145f057207 */ /* 0x000fe40004000000 */
[----:B------:R-:W-:Y:S01]  /*52a0*/  SEL R3, R97, R24, !P3 ;  /* 0x0000001861037207 */ /* 0x000fe20005800000 */
[----:B------:R-:W-:Y:S01]  /*52b0*/  IMAD R6, R92, R7, RZ ;  /* 0x000000075c067224 */ /* 0x000fe200078e02ff */
[C---:B------:R-:W-:Y:S01]  /*52c0*/  ISETP.GE.AND P0, PT, R5.reuse, R4, PT ;  /* 0x000000040500720c */ /* 0x040fe20003f06270 */
[----:B------:R-:W-:Y:S03]  /*52d0*/  IMAD.HI.U32 R8, R5, R88, RZ ;  /* 0x0000005805087227 */ /* 0x000fe600078e00ff */
[----:B------:R-:W-:Y:S01]  /*52e0*/  ISETP.GE.OR P0, PT, R3, R6, P0 ;  /* 0x000000060300720c */ /* 0x000fe20000706670 */
[----:B------:R-:W-:Y:S01]  /*52f0*/  IMAD.MOV R6, RZ, RZ, -R3 ;  /* 0x000000ffff067224 */ /* 0x000fe200078e0a03 */
[-C--:B------:R-:W-:Y:S03]  /*5300*/  SHF.R.U32.HI R8, RZ, R89.reuse, R8 ;  /* 0x00000059ff087219 */ /* 0x080fe60000011608 */
[----:B------:R-:W-:Y:S01]  /*5310*/  IMAD R97, R94, R6, R97 ;  /* 0x000000065e617224 */ /* 0x000fe200078e0261 */
[----:B------:R-:W-:Y:S05]  /*5320*/  SEL R9, R5, R8, !P2 ;  /* 0x0000000805097207 */ /* 0x000fea0005000000 */
[----:B------:R-:W-:Y:S02]  /*5330*/  IMAD.MOV R8, RZ, RZ, -R9 ;  /* 0x000000ffff087224 */ /* 0x000fe400078e0a09 */
[C---:B------:R-:W-:Y:S04]  /*5340*/  @!P0 IMAD.HI.U32 R4, R3.reuse, R88, RZ ;  /* 0x0000005803048227 */ /* 0x040fe800078e00ff */
[----:B------:R-:W-:Y:S01]  /*5350*/  IMAD R8, R92, R8, R5 ;  /* 0x000000085c087224 */ /* 0x000fe200078e0205 */
[----:B------:R-:W-:Y:S04]  /*5360*/  @!P0 SHF.R.U32.HI R4, RZ, R89, R4 ;  /* 0x00000059ff048219 */ /* 0x000fe80000011604 */
[----:B------:R-:W-:Y:S02]  /*5370*/  @!P0 SEL R0, R3, R4, !P2 ;  /* 0x0000000403008207 */ /* 0x000fe40005000000 */
[----:B------:R-:W-:Y:S02]  /*5380*/  IADD3 R4, PT, PT, -R5, RZ, RZ ;  /* 0x000000ff05047210 */ /* 0x000fe40007ffe1ff */
[----:B------:R-:W-:Y:S01]  /*5390*/  @!P0 IADD3 R9, PT, PT, R9, -R0, RZ ;  /* 0x8000000009098210 */ /* 0x000fe20007ffe0ff */
[----:B------:R-:W-:Y:S02]  /*53a0*/  @!P0 IMAD R0, R7, R8, R0 ;  /* 0x0000000807008224 */ /* 0x000fe400078e0200 */
[----:B------:R-:W-:Y:S02]  /*53b0*/  IMAD R95, R90, R4, R95 ;  /* 0x000000045a5f7224 */ /* 0x000fe400078e025f */
[----:B------:R-:W-:Y:S02]  /*53c0*/  @!P0 IMAD R5, R9, R92, R3 ;  /* 0x0000005c09058224 */ /* 0x000fe400078e0203 */
[----:B------:R-:W-:Y:S04]  /*53d0*/  @!P0 IMAD.MOV.U32 R3, RZ, RZ, R0 ;  /* 0x000000ffff038224 */ /* 0x000fe800078e0000 */
[----:B------:R-:W-:Y:S02]  /*53e0*/  IMAD R97, R3, R94, R97 ;  /* 0x0000005e03617224 */ /* 0x000fe400078e0261 */
[----:B------:R-:W-:Y:S07]  /*53f0*/  IMAD R95, R5, R90, R95 ;  /* 0x0000005a055f7224 */ /* 0x000fee00078e025f */
.L_x_90:
[----:B-1----:R-:W-:Y:S01]  /*5400*/  @!P1 IMAD.HI.U32 R4, R95, R13, RZ ;  /* 0x0000000d5f049227 */ /* 0x002fe200078e00ff */
[----:B------:R-:W-:Y:S01]  /*5410*/  @!P1 ISETP.NE.AND P0, PT, R12, 0x1, PT ;  /* 0x000000010c00980c */ /* 0x000fe20003f05270 */
[----:B------:R-:W-:Y:S01]  /*5420*/  ULOP3.LUT UP0, URZ, UR44, 0x90, URZ, 0xc0, !UPT ;  /* 0x000000902cff7892 */ /* 0x000fe2000f80c0ff */
[----:B------:R-:W-:Y:S01]  /*5430*/  @!P1 ISETP.NE.AND P2, PT, R10, 0x1, PT ;  /* 0x000000010a00980c */ /* 0x000fe20003f45270 */
[----:B------:R-:W-:Y:S01]  /*5440*/  @!P1 IMAD.HI.U32 R0, R97, R14, RZ ;  /* 0x0000000e61009227 */ /* 0x000fe200078e00ff */
[----:B------:R-:W-:Y:S02]  /*5450*/  @!P1 SHF.R.U32.HI R4, RZ, R11, R4 ;  /* 0x0000000bff049219 */ /* 0x000fe40000011604 */
[----:B------:R-:W-:Y:S01]  /*5460*/  @P4 SHF.R.U32.HI R213, RZ, 0x10, R17 ;  /* 0x00000010ffd54819 */ /* 0x000fe20000011611 */
[----:B------:R-:W-:Y:S01]  /*5470*/  VIADD R221, R221, 0x1 ;  /* 0x00000001dddd7836 */ /* 0x000fe20000000000 */
[----:B------:R-:W-:Y:S02]  /*5480*/  @!P1 SHF.R.U32.HI R0, RZ, R15, R0 ;  /* 0x0000000fff009219 */ /* 0x000fe40000011600 */
[----:B------:R-:W-:Y:S02]  /*5490*/  @!P1 SEL R3, R95, R4, !P0 ;  /* 0x000000045f039207 */ /* 0x000fe40004000000 */
[----:B------:R-:W-:Y:S05]  /*54a0*/  @!P1 SEL R4, R97, R0, !P2 ;  /* 0x0000000061049207 */ /* 0x000fea0005000000 */
[----:B------:R-:W-:Y:S02]  /*54b0*/  @!P1 IMAD.IADD R0, R3, 0x1, -R4 ;  /* 0x0000000103009824 */ /* 0x000fe400078e0a04 */
[----:B------:R-:W-:Y:S02]  /*54c0*/  @!P1 IMAD.IADD R3, R4, 0x1, -R3 ;  /* 0x0000000104039824 */ /* 0x000fe400078e0a03 */
[----:B------:R-:W-:Y:S02]  /*54d0*/  @!P1 IMAD R97, R0, R10, R97 ;  /* 0x0000000a00619224 */ /* 0x000fe400078e0261 */
[----:B------:R-:W-:Y:S01]  /*54e0*/  @!P1 IMAD R95, R3, R12, R95 ;  /* 0x0000000c035f9224 */ /* 0x000fe200078e025f */
[----:B------:R-:W-:Y:S06]  /*54f0*/  BRA.U !UP0, `(.L_x_91) ;  /* 0x00000001087c7547 */ /* 0x000fec000b800000 */
[----:B------:R-:W1:Y:S01]  /*5500*/  LDCU.64 UR8, c[0x4][0x80] ;  /* 0x01001000ff0877ac */ /* 0x000e620008000a00 */
[----:B------:R-:W-:Y:S01]  /*5510*/  MOV R16, 0x0 ;  /* 0x0000000000107802 */ /* 0x000fe20000000f00 */
[----:B------:R-:W-:Y:S02]  /*5520*/  HFMA2 R12, -RZ, RZ, 0, 5.9604644775390625e-08 ;  /* 0x00000001ff0c7431 */ /* 0x000fe400000001ff */
[----:B------:R-:W-:Y:S01]  /*5530*/  IMAD.MOV.U32 R8, RZ, RZ, 0x70 ;  /* 0x00000070ff087424 */ /* 0x000fe200078e00ff */
[----:B------:R2:W3:Y:S01]  /*5540*/  LDC.64 R14, c[0x4][R16] ;  /* 0x01000000100e7b82 */ /* 0x0004e20000000a00 */
[----:B------:R-:W4:Y:S01]  /*5550*/  LDCU.64 UR6, c[0x4][0x88] ;  /* 0x01001100ff0677ac */ /* 0x000f220008000a00 */
[----:B------:R-:W-:Y:S01]  /*5560*/  IMAD.MOV.U32 R13, RZ, RZ, RZ ;  /* 0x000000ffff0d7224 */ /* 0x000fe200078e00ff */
[----:B------:R-:W2:Y:S01]  /*5570*/  LDCU.64 UR4, c[0x4][0x8] ;  /* 0x01000100ff0477ac */ /* 0x000ea20008000a00 */
[----:B-1----:R-:W-:Y:S01]  /*5580*/  MOV R5, UR9 ;  /* 0x0000000900057c02 */ /* 0x002fe20008000f00 */
[----:B------:R-:W-:Y:S01]  /*5590*/  IMAD.U32 R4, RZ, RZ, UR8 ;  /* 0x00000008ff047e24 */ /* 0x000fe2000f8e00ff */
[----:B----4-:R-:W-:Y:S01]  /*55a0*/  MOV R7, UR7 ;  /* 0x0000000700077c02 */ /* 0x010fe20008000f00 */
[----:B------:R-:W-:Y:S01]  /*55b0*/  IMAD.U32 R6, RZ, RZ, UR6 ;  /* 0x00000006ff067e24 */ /* 0x000fe2000f8e00ff */
[----:B--2---:R-:W-:Y:S01]  /*55c0*/  MOV R11, UR5 ;  /* 0x00000005000b7c02 */ /* 0x004fe20008000f00 */
[----:B------:R-:W-:Y:S02]  /*55d0*/  IMAD.U32 R10, RZ, RZ, UR4 ;  /* 0x00000004ff0a7e24 */ /* 0x000fe4000f8e00ff */
[----:B------:R-:W-:Y:S07]  /*55e0*/  LEPC R20, `(.L_x_92) ;  /* 0x000000001014794e */ /* 0x000fee0000000000 */
[----:B---3-5:R-:W-:Y:S05]  /*55f0*/  CALL.ABS.NOINC R14 ;  /* 0x000000000e007343 */ /* 0x028fea0003c00000 */
.L_x_92:
[----:B------:R-:W1:Y:S01]  /*5600*/  LDCU.64 UR8, c[0x4][0x80] ;  /* 0x01001000ff0877ac */ /* 0x000e620008000a00 */
[----:B------:R-:W2:Y:S01]  /*5610*/  LDC.64 R16, c[0x4][R16] ;  /* 0x0100000010107b82 */ /* 0x000ea20000000a00 */
[----:B------:R-:W-:Y:S02]  /*5620*/  HFMA2 R12, -RZ, RZ, 0, 5.9604644775390625e-08 ;  /* 0x00000001ff0c7431 */ /* 0x000fe400000001ff */
[----:B------:R-:W-:Y:S02]  /*5630*/  IMAD.MOV.U32 R8, RZ, RZ, 0x70 ;  /* 0x00000070ff087424 */ /* 0x000fe400078e00ff */
[----:B------:R-:W-:Y:S01]  /*5640*/  IMAD.MOV.U32 R13, RZ, RZ, RZ ;  /* 0x000000ffff0d7224 */ /* 0x000fe200078e00ff */
[----:B------:R-:W3:Y:S01]  /*5650*/  LDCU.64 UR6, c[0x4][0x88] ;  /* 0x01001100ff0677ac */ /* 0x000ee20008000a00 */
[----:B------:R-:W4:Y:S01]  /*5660*/  LDCU.64 UR4, c[0x4][0x8] ;  /* 0x01000100ff0477ac */ /* 0x000f220008000a00 */
[----:B-1----:R-:W-:Y:S02]  /*5670*/  MOV R4, UR8 ;  /* 0x0000000800047c02 */ /* 0x002fe40008000f00 */
[----:B------:R-:W-:Y:S02]  /*5680*/  MOV R5, UR9 ;  /* 0x0000000900057c02 */ /* 0x000fe40008000f00 */
[----:B---3--:R-:W-:Y:S01]  /*5690*/  MOV R7, UR7 ;  /* 0x0000000700077c02 */ /* 0x008fe20008000f00 */
[----:B------:R-:W-:Y:S01]  /*56a0*/  IMAD.U32 R6, RZ, RZ, UR6 ;  /* 0x00000006ff067e24 */ /* 0x000fe2000f8e00ff */
[----:B----4-:R-:W-:Y:S01]  /*56b0*/  MOV R11, UR5 ;  /* 0x00000005000b7c02 */ /* 0x010fe20008000f00 */
[----:B------:R-:W-:Y:S02]  /*56c0*/  IMAD.U32 R10, RZ, RZ, UR4 ;  /* 0x00000004ff0a7e24 */ /* 0x000fe4000f8e00ff */
[----:B------:R-:W-:Y:S07]  /*56d0*/  LEPC R20, `(.L_x_91) ;  /* 0x000000001014794e */ /* 0x000fee0000000000 */
[----:B--2---:R-:W-:Y:S05]  /*56e0*/  CALL.ABS.NOINC R16 ;  /* 0x0000000010007343 */ /* 0x004fea0003c00000 */
.L_x_91:
[----:B------:R-:W-:Y:S01]  /*56f0*/  ISETP.NE.U32.AND P1, PT, R190, RZ, PT ;  /* 0x000000ffbe00720c */ /* 0x000fe20003f25070 */
[----:B------:R-:W-:Y:S01]  /*5700*/  UISETP.NE.AND UP1, UPT, UR42, URZ, UPT ;  /* 0x000000ff2a00728c */ /* 0x000fe2000bf25270 */
[----:B------:R-:W-:Y:S02]  /*5710*/  ISETP.NE.U32.AND P4, PT, R186, RZ, PT ;  /* 0x000000ffba00720c */ /* 0x000fe40003f85070 */
[----:B------:R-:W-:Y:S02]  /*5720*/  ISETP.NE.AND.EX P1, PT, R191, RZ, PT, P1 ;  /* 0x000000ffbf00720c */ /* 0x000fe40003f25310 */
[----:B------:R-:W-:Y:S02]  /*5730*/  PLOP3.LUT P2, PT, PT, PT, PT, 0x8, 0x80 ;  /* 0x000000000080781c */ /* 0x000fe40003f4e170 */
[----:B------:R-:W-:Y:S02]  /*5740*/  PLOP3.LUT P0, PT, PT, PT, UP1, 0x80, 0x8 ;  /* 0x000000000008781c */ /* 0x000fe40003f0f018 */
[----:B------:R-:W-:Y:S02]  /*5750*/  ISETP.NE.AND.EX P4, PT, R187, RZ, PT, P4 ;  /* 0x000000ffbb00720c */ /* 0x000fe40003f85340 */
[----:B------:R-:W1:Y:S09]  /*5760*/  @UP1 LDCU.64 UR4, c[0x0][0x888] ;  /* 0x00011100ff0417ac */ /* 0x000e720008000a00 */
[----:B------:R-:W-:Y:S01]  /*5770*/  @P0 PLOP3.LUT P2, PT, P1, PT, PT, 0x80, 0x8 ;  /* 0x000000000008081c */ /* 0x000fe20000f4f070 */
[----:B-1----:R-:W-:Y:S04]  /*5780*/  @UP1 UISETP.NE.U32.AND UP0, UPT, UR4, URZ, UPT ;  /* 0x000000ff0400128c */ /* 0x002fe8000bf05070 */
[----:B------:R-:W-:Y:S04]  /*5790*/  @UP1 UISETP.NE.AND.EX UP0, UPT, UR5, URZ, UPT, UP0 ;  /* 0x000000ff0500128c */ /* 0x000fe8000bf05300 */
[----:B------:R-:W-:Y:S01]  /*57a0*/  @UP1 USEL UR4, URZ, 0xffffffff, UP0 ;  /* 0xffffffffff041887 */ /* 0x000fe20008000000 */
[----:B------:R-:W-:Y:S11]  /*57b0*/  @!P1 BRA `(.L_x_93) ;  /* 0x00000000002c9947 */ /* 0x000ff60003800000 */
[----:B------:R-:W-:Y:S01]  /*57c0*/  ISETP.NE.U32.AND P3, PT, R188, RZ, PT ;  /* 0x000000ffbc00720c */ /* 0x000fe20003f65070 */
[----:B------:R-:W-:Y:S03]  /*57d0*/  IMAD.MOV.U32 R206, RZ, RZ, 0x1 ;  /* 0x00000001ffce7424 */ /* 0x000fe600078e00ff */
[----:B------:R-:W-:Y:S11]  /*57e0*/  ISETP.NE.AND.EX P3, PT, R189, RZ, PT, P3 ;  /* 0x000000ffbd00720c */ /* 0x000ff60003f65330 */
[----:B------:R-:W-:Y:S02]  /*57f0*/  @!UPT UIADD3 URZ, UPT, UPT, URZ, URZ, URZ ;  /* 0x000000fffffff290 */ /* 0x000fe4000fffe0ff */
[----:B------:R-:W1:Y:S01]  /*5800*/  @P3 LDC.64 R4, c[0x0][0x888] ;  /* 0x00022200ff043b82 */ /* 0x000e620000000a00 */
[----:B------:R-:W-:Y:S04]  /*5810*/  @P3 IMAD R0, R190, UR36, RZ ;  /* 0x00000024be003c24 */ /* 0x000fe8000f8e02ff */
[----:B-1----:R-:W-:Y:S04]  /*5820*/  @P3 IMAD.WIDE R4, R0, 0x4, R4 ;  /* 0x0000000400043825 */ /* 0x002fe800078e0204 */
[----:B------:R-:W-:Y:S01]  /*5830*/  HFMA2 R0, -RZ, RZ, 0, 5.9604644775390625e-08 ;  /* 0x00000001ff007431 */ /* 0x000fe200000001ff */
[----:B-----5:R1:W5:Y:S04]  /*5840*/  @P3 LDG.E R101, desc[UR46][R4.64] ;  /* 0x0000002e04653981 */ /* 0x020368000c1e1900 */
[----:B------:R-:W-:Y:S01]  /*5850*/  @!P3 PRMT R206, R0, 0x7610, R206 ;  /* 0x0000761000ceb816 */ /* 0x000fe200000000ce */
[----:B-1----:R-:W2:Y:S06]  /*5860*/  @!P3 LDC R101, c[0x0][0x880] ;  /* 0x00022000ff65bb82 */ /* 0x002eac0000000800 */
.L_x_93:
[----:B------:R-:W-:Y:S05]  /*5870*/  @!P4 BRA `(.L_x_94) ;  /* 0x000000000020c947 */ /* 0x000fea0003800000 */
[----:B------:R-:W-:Y:S04]  /*5880*/  ISETP.NE.U32.AND P3, PT, R184, RZ, PT ;  /* 0x000000ffb800720c */ /* 0x000fe80003f65070 */
[----:B------:R-:W-:Y:S11]  /*5890*/  ISETP.NE.AND.EX P3, PT, R185, RZ, PT, P3 ;  /* 0x000000ffb900720c */ /* 0x000ff60003f65330 */
[----:B------:R-:W-:Y:S02]  /*58a0*/  @!UPT UIADD3 URZ, UPT, UPT, URZ, URZ, URZ ;  /* 0x000000fffffff290 */ /* 0x000fe4000fffe0ff */
[----:B------:R-:W1:Y:S01]  /*58b0*/  @P3 LDC.64 R4, c[0x0][0x8a8] ;  /* 0x00022a00ff043b82 */ /* 0x000e620000000a00 */
[----:B------:R-:W-:Y:S04]  /*58c0*/  @P3 IMAD R0, R186, UR36, RZ ;  /* 0x00000024ba003c24 */ /* 0x000fe8000f8e02ff */
[----:B-1----:R-:W-:Y:S05]  /*58d0*/  @P3 IMAD.WIDE R4, R0, 0x4, R4 ;  /* 0x0000000400043825 */ /* 0x002fea00078e0204 */
[----:B-----5:R1:W5:Y:S02]  /*58e0*/  @P3 LDG.E R96, desc[UR46][R4.64] ;  /* 0x0000002e04603981 */ /* 0x020364000c1e1900 */
[----:B-1----:R-:W3:Y:S02]  /*58f0*/  @!P3 LDC R96, c[0x0][0x8a0] ;  /* 0x00022800ff60bb82 */ /* 0x002ee40000000800 */
.L_x_94:
[----:B--2--5:R-:W-:Y:S01]  /*5900*/  @P0 FSETP.NEU.AND P4, PT, R101, RZ, PT ;  /* 0x000000ff6500020b */ /* 0x024fe20003f8d000 */
[----:B------:R-:W-:Y:S01]  /*5910*/  IMAD.U32 R4, RZ, RZ, UR4 ;  /* 0x00000004ff047e24 */ /* 0x000fe2000f8e00ff */
[----:B------:R-:W-:Y:S01]  /*5920*/  @P0 LOP3.LUT P3, RZ, R206, 0xff, RZ, 0xc0, !PT ;  /* 0x000000ffceff0812 */ /* 0x000fe2000786c0ff */
[----:B------:R-:W-:Y:S01]  /*5930*/  BSSY B1, `(.L_x_95) ;  /* 0x000005a000017945 */ /* 0x000fe20003800000 */
[----:B------:R-:W-:Y:S02]  /*5940*/  @P0 SEL R5, RZ, 0xffffffff, P4 ;  /* 0xffffffffff050807 */ /* 0x000fe40002000000 */
[----:B------:R-:W-:Y:S02]  /*5950*/  CS2R R182, SRZ ;  /* 0x0000000000b67805 */ /* 0x000fe4000001ff00 */
[----:B------:R-:W-:Y:S02]  /*5960*/  LEA R160, R99, UR37, 0x3 ;  /* 0x0000002563a07c11 */ /* 0x000fe4000f8e18ff */
[----:B------:R-:W-:Y:S02]  /*5970*/  CS2R R180, SRZ ;  /* 0x0000000000b47805 */ /* 0x000fe4000001ff00 */
[----:B------:R-:W-:Y:S02]  /*5980*/  @P2 SEL R5, R4, R5, !P3 ;  /* 0x0000000504052207 */ /* 0x000fe40005800000 */
[----:B------:R-:W-:Y:S02]  /*5990*/  CS2R R174, SRZ ;  /* 0x0000000000ae7805 */ /* 0x000fe4000001ff00 */
[----:B------:R-:W-:Y:S02]  /*59a0*/  LOP3.LUT R4, R217, 0x1, RZ, 0x3c, !PT ;  /* 0x00000001d9047812 */ /* 0x000fe400078e3cff */
[----:B------:R-:W-:Y:S02]  /*59b0*/  CS2R R172, SRZ ;  /* 0x0000000000ac7805 */ /* 0x000fe4000001ff00 */
[----:B------:R-:W-:Y:S02]  /*59c0*/  @P0 LOP3.LUT R5, R5, 0x1, RZ, 0xc0, !PT ;  /* 0x0000000105050812 */ /* 0x000fe400078ec0ff */
[----:B------:R-:W-:Y:S02]  /*59d0*/  CS2R R166, SRZ ;  /* 0x0000000000a67805 */ /* 0x000fe4000001ff00 */
[----:B------:R-:W-:Y:S02]  /*59e0*/  SHF.L.U32 R3, R216, 0x1f, RZ ;  /* 0x0000001fd8037819 */ /* 0x000fe400000006ff */
[----:B------:R-:W-:Y:S02]  /*59f0*/  CS2R R164, SRZ ;  /* 0x0000000000a47805 */ /* 0x000fe4000001ff00 */
[----:B------:R-:W-:Y:S01]  /*5a00*/  ISETP.NE.U32.OR P5, PT, R5, 0x1, !P0 ;  /* 0x000000010500780c */ /* 0x000fe200047a5470 */
[----:B------:R-:W-:Y:S01]  /*5a10*/  IMAD.U32 R5, RZ, RZ, UR39 ;  /* 0x00000027ff057e24 */ /* 0x000fe2000f8e00ff */
[----:B------:R-:W-:Y:S02]  /*5a20*/  ISETP.NE.AND P6, PT, R212, RZ, PT ;  /* 0x000000ffd400720c */ /* 0x000fe40003fc5270 */
[----:B------:R-:W-:Y:S02]  /*5a30*/  CS2R R158, SRZ ;  /* 0x00000000009e7805 */ /* 0x000fe4000001ff00 */
[----:B------:R-:W-:Y:S01]  /*5a40*/  PLOP3.LUT P3, PT, PT, PT, PT, 0x8, 0x80 ;  /* 0x000000000080781c */ /* 0x000fe20003f6e170 */
[C---:B------:R-:W-:Y:S01]  /*5a50*/  IMAD R220, R5.reuse, 0x2800, R210 ;  /* 0x0000280005dc7824 */ /* 0x040fe200078e02d2 */
[----:B------:R-:W-:Y:S02]  /*5a60*/  LEA R0, R5, UR37, 0x3 ;  /* 0x0000002505007c11 */ /* 0x000fe4000f8e18ff */
[----:B------:R-:W-:Y:S02]  /*5a70*/  CS2R R156, SRZ ;  /* 0x00000000009c7805 */ /* 0x000fe4000001ff00 */
[----:B------:R-:W-:Y:S02]  /*5a80*/  P2R R223, PR, RZ, 0x20 ;  /* 0x00000020ffdf7803 */ /* 0x000fe40000000000 */
[----:B------:R-:W-:Y:S02]  /*5a90*/  CS2R R150, SRZ ;  /* 0x0000000000967805 */ /* 0x000fe4000001ff00 */
[----:B------:R-:W-:Y:S02]  /*5aa0*/  LEA R220, R220, UR37, 0x1 ;  /* 0x00000025dcdc7c11 */ /* 0x000fe4000f8e08ff */
[----:B------:R-:W-:Y:S02]  /*5ab0*/  CS2R R148, SRZ ;  /* 0x0000000000947805 */ /* 0x000fe4000001ff00 */
[----:B------:R-:W-:Y:S02]  /*5ac0*/  CS2R R142, SRZ ;  /* 0x00000000008e7805 */ /* 0x000fe4000001ff00 */
[----:B------:R-:W-:Y:S02]  /*5ad0*/  @P5 SHF.L.U32 R7, R4, 0x1f, RZ ;  /* 0x0000001f04075819 */ /* 0x000fe400000006ff */
[----:B------:R-:W-:Y:S01]  /*5ae0*/  CS2R R140, SRZ ;  /* 0x00000000008c7805 */ /* 0x000fe2000001ff00 */
[C---:B------:R-:W-:Y:S01]  /*5af0*/  VIADD R5, R220.reuse, 0x200 ;  /* 0x00000200dc057836 */ /* 0x040fe20000000000 */
[----:B------:R-:W-:Y:S01]  /*5b00*/  CS2R R134, SRZ ;  /* 0x0000000000867805 */ /* 0x000fe2000001ff00 */
[----:B------:R-:W1:Y:S01]  /*5b10*/  @P5 SYNCS.PHASECHK.TRANS64.TRYWAIT P0, [R0+URZ+0xe0], R7 ;  /* 0x0000e007000055a7 */ /* 0x000e6200080011ff */
[----:B------:R-:W-:Y:S01]  /*5b20*/  VIADD R222, R220, 0x210 ;  /* 0x00000210dcde7836 */ /* 0x000fe20000000000 */
[----:B------:R-:W-:Y:S01]  /*5b30*/  CS2R R132, SRZ ;  /* 0x0000000000847805 */ /* 0x000fe2000001ff00 */
[----:B------:R-:W-:Y:S01]  /*5b40*/  @P6 VIADD R222, R5, 0xfffffff0 ;  /* 0xfffffff005de6836 */ /* 0x000fe20000000000 */
[----:B------:R-:W-:Y:S02]  /*5b50*/  CS2R R126, SRZ ;  /* 0x00000000007e7805 */ /* 0x000fe4000001ff00 */
[----:B------:R-:W-:Y:S02]  /*5b60*/  CS2R R124, SRZ ;  /* 0x00000000007c7805 */ /* 0x000fe4000001ff00 */
[----:B------:R-:W-:Y:S02]  /*5b70*/  CS2R R118, SRZ ;  /* 0x0000000000767805 */ /* 0x000fe4000001ff00 */
[----:B------:R-:W-:Y:S02]  /*5b80*/  CS2R R116, SRZ ;  /* 0x0000000000747805 */ /* 0x000fe4000001ff00 */
[----:B------:R-:W-:Y:S02]  /*5b90*/  CS2R R110, SRZ ;  /* 0x00000000006e7805 */ /* 0x000fe4000001ff00 */
[----:B------:R-:W-:Y:S01]  /*5ba0*/  CS2R R108, SRZ ;  /* 0x00000000006c7805 */ /* 0x000fe2000001ff00 */
[----:B------:R2:W4:Y:S01]  /*5bb0*/  SYNCS.PHASECHK.TRANS64.TRYWAIT P2, [R160+URZ+0x130], R3 ;  /* 0x00013003a00075a7 */ /* 0x00052200080411ff */
[----:B-1----:R-:W-:Y:S01]  /*5bc0*/  @P5 PLOP3.LUT P3, PT, P0, PT, PT, 0x8, 0x80 ;  /* 0x000000000080581c */ /* 0x002fe2000076e170 */
[----:B------:R-:W-:Y:S01]  /*5bd0*/  @!UPT UIADD3 URZ, UPT, UPT, URZ, URZ, URZ ;  /* 0x000000fffffff290 */ /* 0x000fe2000fffe0ff */
[----:B--2---:R-:W-:Y:S11]  /*5be0*/  @!P5 BRA `(.L_x_96) ;  /* 0x0000000000b8d947 */ /* 0x004ff60003800000 */
[----:B------:R-:W-:Y:S01]  /*5bf0*/  FSETP.NEU.AND P0, PT, R101, RZ, PT ;  /* 0x000000ff6500720b */ /* 0x000fe20003f0d000 */
[----:B------:R-:W-:Y:S01]  /*5c00*/  BSSY B0, `(.L_x_97) ;  /* 0x000000d000007945 */ /* 0x000fe20003800000 */
[----:B------:R-:W-:Y:S02]  /*5c10*/  IMAD.MOV.U32 R110, RZ, RZ, RZ ;  /* 0x000000ffff6e7224 */ /* 0x000fe400078e00ff */
[----:B------:R-:W-:Y:S02]  /*5c20*/  SEL R5, RZ, 0xffffffff, P0 ;  /* 0xffffffffff057807 */ /* 0x000fe40000000000 */
[----:B------:R-:W-:Y:S04]  /*5c30*/  ISETP.NE.U32.AND P0, PT, RZ, UR40, PT ;  /* 0x00000028ff007c0c */ /* 0x000fe8000bf05070 */
[----:B------:R-:W-:Y:S04]  /*5c40*/  ISETP.NE.AND.EX P0, PT, RZ, UR41, PT, P0 ;  /* 0x00000029ff007c0c */ /* 0x000fe8000bf05300 */
[----:B------:R-:W-:Y:S02]  /*5c50*/  SEL R6, RZ, 0xffffffff, P0 ;  /* 0xffffffffff067807 */ /* 0x000fe40000000000 */
[----:B------:R-:W-:Y:S04]  /*5c60*/  LOP3.LUT P0, RZ, R206, 0xff, RZ, 0xc0, !PT ;  /* 0x000000ffceff7812 */ /* 0x000fe8000780c0ff */
[----:B------:R-:W-:Y:S04]  /*5c70*/  @P1 SEL R5, R6, R5, !P0 ;  /* 0x0000000506051207 */ /* 0x000fe80004000000 */
[----:B------:R-:W-:Y:S01]  /*5c80*/  LOP3.LUT R5, R5, 0x1, RZ, 0xc0, !PT ;  /* 0x0000000105057812 */ /* 0x000fe200078ec0ff */
[----:B------:R-:W-:Y:S06]  /*5c90*/  @!P3 BRA `(.L_x_98) ;  /* 0x00000000000cb947 */ /* 0x000fec0003800000 */
[----:B------:R-:W-:Y:S04]  /*5ca0*/  SHF.L.U32 R7, R4, 0x1f, RZ ;  /* 0x0000001f04077819 */ /* 0x000fe800000006ff */
[----:B------:R-:W1:Y:S02]  /*5cb0*/  SYNCS.PHASECHK.TRANS64.TRYWAIT P0, [R0+URZ+0xe0], R7 ;  /* 0x0000e007000075a7 */ /* 0x000e6400080011ff */
[----:B-1----:R-:W-:Y:S05]  /*5cc0*/  @!P0 BRA `(.L_x_99) ;  /* 0x0000002c008c8947 */ /* 0x002fea0003800000 */
.L_x_98:
[----:B------:R-:W-:Y:S05]  /*5cd0*/  BSYNC B0 ;  /* 0x0000000000007941 */ /* 0x000fea0003800000 */
.L_x_97:
[----:B------:R-:W-:Y:S01]  /*5ce0*/  ISETP.NE.U32.AND P0, PT, R5, 0x1, PT ;  /* 0x000000010500780c */ /* 0x000fe20003f05070 */
[----:B------:R-:W-:Y:S01]  /*5cf0*/  IMAD.MOV.U32 R111, RZ, RZ, RZ ;  /* 0x000000ffff6f7224 */ /* 0x000fe200078e00ff */
[----:B------:R-:W-:Y:S02]  /*5d00*/  CS2R R108, SRZ ;  /* 0x00000000006c7805 */ /* 0x000fe4000001ff00 */
        /* <DEDUP_REMOVED lines=9> */
[----:B------:R-:W-:Y:S01]  /*5da0*/  CS2R R148, SRZ ;  /* 0x0000000000947805 */ /* 0x000fe2000001ff00 */
[----:B------:R2:W1:Y:S01]  /*5db0*/  @P0 LDS.128 R108, [R220+0x200] ;  /* 0x00020000dc6c0984 */ /* 0x0004620000000c00 */
[----:B------:R-:W-:Y:S02]  /*5dc0*/  CS2R R158, SRZ ;  /* 0x00000000009e7805 */ /* 0x000fe4000001ff00 */
[----:B------:R-:W-:Y:S02]  /*5dd0*/  CS2R R156, SRZ ;  /* 0x00000000009c7805 */ /* 0x000fe4000001ff00 */
[----:B------:R-:W-:Y:S01]  /*5de0*/  CS2R R166, SRZ ;  /* 0x0000000000a67805 */ /* 0x000fe2000001ff00 */
[----:B------:R2:W1:Y:S01]  /*5df0*/  @P0 LDS.128 R116, [R222] ;  /* 0x00000000de740984 */ /* 0x0004620000000c00 */
[----:B------:R-:W-:Y:S02]  /*5e00*/  CS2R R164, SRZ ;  /* 0x0000000000a47805 */ /* 0x000fe4000001ff00 */
[----:B------:R-:W-:Y:S02]  /*5e10*/  CS2R R174, SRZ ;  /* 0x0000000000ae7805 */ /* 0x000fe4000001ff00 */
[----:B------:R-:W-:Y:S01]  /*5e20*/  CS2R R172, SRZ ;  /* 0x0000000000ac7805 */ /* 0x000fe2000001ff00 */
[----:B------:R2:W1:Y:S01]  /*5e30*/  @P0 LDS.128 R124, [R220+0x1200] ;  /* 0x00120000dc7c0984 */ /* 0x0004620000000c00 */
[----:B------:R-:W-:Y:S01]  /*5e40*/  IMAD.MOV.U32 R183, RZ, RZ, RZ ;  /* 0x000000ffffb77224 */ /* 0x000fe200078e00ff */
[----:B------:R-:W-:Y:S02]  /*5e50*/  CS2R R180, SRZ ;  /* 0x0000000000b47805 */ /* 0x000fe4000001ff00 */
[----:B------:R2:W1:Y:S04]  /*5e60*/  @P0 LDS.128 R132, [R222+0x1000] ;  /* 0x00100000de840984 */ /* 0x0004680000000c00 */
[----:B------:R2:W1:Y:S04]  /*5e70*/  @P0 LDS.128 R140, [R220+0x2200] ;  /* 0x00220000dc8c0984 */ /* 0x0004680000000c00 */
[----:B------:R2:W1:Y:S04]  /*5e80*/  @P0 LDS.128 R148, [R222+0x2000] ;  /* 0x00200000de940984 */ /* 0x0004680000000c00 */
[----:B------:R2:W1:Y:S04]  /*5e90*/  @P0 LDS.128 R156, [R220+0x3200] ;  /* 0x00320000dc9c0984 */ /* 0x0004680000000c00 */
[----:B------:R2:W1:Y:S04]  /*5ea0*/  @P0 LDS.128 R164, [R222+0x3000] ;  /* 0x00300000dea40984 */ /* 0x0004680000000c00 */
[----:B------:R2:W1:Y:S04]  /*5eb0*/  @P0 LDS.128 R172, [R220+0x4200] ;  /* 0x00420000dcac0984 */ /* 0x0004680000000c00 */
[----:B------:R2:W1:Y:S02]  /*5ec0*/  @P0 LDS.128 R180, [R222+0x4000] ;  /* 0x00400000deb40984 */ /* 0x0004640000000c00 */
.L_x_96:
[----:B------:R-:W-:Y:S05]  /*5ed0*/  BSYNC B1 ;  /* 0x0000000000017941 */ /* 0x000fea0003800000 */
.L_x_95:
[----:B------:R-:W-:Y:S05]  /*5ee0*/  IMAD R98, R99, 0x50, R2 ;  /* 0x0000005063627824 */ /* 0x000fea00078e0202 */
[----:B-1----:R-:W-:Y:S04]  /*5ef0*/  SHF.R.U32.HI R0, RZ, 0x15, R98 ;  /* 0x00000015ff007819 */ /* 0x002fe80000011662 */
[----:B------:R-:W-:Y:S01]  /*5f00*/  LOP3.LUT P0, RZ, R0, 0x3, R211, 0x48, !PT ;  /* 0x0000000300ff7812 */ /* 0x000fe200078048d3 */
[----:B------:R-:W-:Y:S01]  /*5f10*/  @!UPT UIADD3 URZ, UPT, UPT, URZ, URZ, URZ ;  /* 0x000000fffffff290 */ /* 0x000fe2000fffe0ff */
[----:B----4-:R-:W-:Y:S11]  /*5f20*/  @P2 BRA `(.L_x_100) ;  /* 0x0000000000082947 */ /* 0x010ff60003800000 */
[----:B------:R-:W1:Y:S02]  /*5f30*/  SYNCS.PHASECHK.TRANS64.TRYWAIT P1, [R160+URZ+0x130], R3 ;  /* 0x00013003a00075a7 */ /* 0x000e6400080211ff */
[----:B-1----:R-:W-:Y:S05]  /*5f40*/  @!P1 BRA `(.L_x_101) ;  /* 0x0000002c00009947 */ /* 0x002fea0003800000 */
.L_x_100:
[----:B------:R-:W-:Y:S05]  /*5f50*/  @!P0 BRA `(.L_x_102) ;  /* 0x0000000000408947 */ /* 0x000fea0003800000 */
[----:B------:R-:W4:Y:S01]  /*5f60*/  LDCU.64 UR8, c[0x4][0x70] ;  /* 0x01000e00ff0877ac */ /* 0x000f220008000a00 */
[----:B------:R-:W-:Y:S01]  /*5f70*/  MOV R15, 0x0 ;  /* 0x00000000000f7802 */ /* 0x000fe20000000f00 */
[----:B------:R-:W-:Y:S02]  /*5f80*/  HFMA2 R12, -RZ, RZ, 0, 5.9604644775390625e-08 ;  /* 0x00000001ff0c7431 */ /* 0x000fe400000001ff */
[----:B------:R-:W-:Y:S02]  /*5f90*/  IMAD.MOV.U32 R8, RZ, RZ, 0x192 ;  /* 0x00000192ff087424 */ /* 0x000fe400078e00ff */
[----:B------:R-:W-:Y:S01]  /*5fa0*/  IMAD.MOV.U32 R13, RZ, RZ, RZ ;  /* 0x000000ffff0d7224 */ /* 0x000fe200078e00ff */
[----:B------:R-:W5:Y:S01]  /*5fb0*/  LDCU.64 UR6, c[0x4][0x78] ;  /* 0x01000f00ff0677ac */ /* 0x000f620008000a00 */
[----:B------:R-:W1:Y:S01]  /*5fc0*/  LDC.64 R14, c[0x4][R15] ;  /* 0x010000000f0e7b82 */ /* 0x000e620000000a00 */
[----:B------:R-:W2:Y:S01]  /*5fd0*/  LDCU.64 UR4, c[0x4][0x10] ;  /* 0x01000200ff0477ac */ /* 0x000ea20008000a00 */
[----:B----4-:R-:W-:Y:S01]  /*5fe0*/  MOV R5, UR9 ;  /* 0x0000000900057c02 */ /* 0x010fe20008000f00 */
[----:B------:R-:W-:Y:S01]  /*5ff0*/  IMAD.U32 R4, RZ, RZ, UR8 ;  /* 0x00000008ff047e24 */ /* 0x000fe2000f8e00ff */
[----:B-----5:R-:W-:Y:S01]  /*6000*/  MOV R7, UR7 ;  /* 0x0000000700077c02 */ /* 0x020fe20008000f00 */
[----:B------:R-:W-:Y:S01]  /*6010*/  IMAD.U32 R6, RZ, RZ, UR6 ;  /* 0x00000006ff067e24 */ /* 0x000fe2000f8e00ff */
[----:B--2---:R-:W-:Y:S01]  /*6020*/  MOV R11, UR5 ;  /* 0x00000005000b7c02 */ /* 0x004fe20008000f00 */
[----:B------:R-:W-:Y:S02]  /*6030*/  IMAD.U32 R10, RZ, RZ, UR4 ;  /* 0x00000004ff0a7e24 */ /* 0x000fe4000f8e00ff */
[----:B------:R-:W-:Y:S07]  /*6040*/  LEPC R20, `(.L_x_102) ;  /* 0x000000001014794e */ /* 0x000fee0000000000 */
[----:B-1-3--:R-:W-:Y:S05]  /*6050*/  CALL.ABS.NOINC R14 ;  /* 0x000000000e007343 */ /* 0x00afea0003c00000 */
.L_x_102:
[----:B------:R-:W-:Y:S05]  /*6060*/  WARPSYNC.ALL ;  /* 0x0000000000007948 */ /* 0x000fea0003800000 */
[C---:B------:R-:W-:Y:S01]  /*6070*/  R2UR UR4, R98.reuse ;  /* 0x00000000620472ca */ /* 0x040fe200000e0000 */
[----:B------:R-:W-:Y:S05]  /*6080*/  VIADD R0, R98, 0x10 ;  /* 0x0000001062007836 */ /* 0x000fea0000000000 */
[----:B------:R-:W-:Y:S04]  /*6090*/  SHF.R.U32.HI R0, RZ, 0x15, R0 ;  /* 0x00000015ff007819 */ /* 0x000fe80000011600 */
[----:B------:R-:W-:Y:S03]  /*60a0*/  LOP3.LUT P0, RZ, R0, 0x3, R211, 0x48, !PT ;  /* 0x0000000300ff7812 */ /* 0x000fe600078048d3 */
[----:B------:R-:W4:Y:S10]  /*60b0*/  LDTM.x16 R72, tmem[UR4] ;  /* 0x00000004004879ee */ /* 0x000f340008240000 */
[----:B----4-:R-:W-:Y:S05]  /*60c0*/  @!P0 BRA `(.L_x_103) ;  /* 0x0000000000408947 */ /* 0x010fea0003800000 */
        /* <DEDUP_REMOVED lines=16> */
.L_x_103:
[----:B------:R-:W-:Y:S05]  /*61d0*/  WARPSYNC.ALL ;  /* 0x0000000000007948 */ /* 0x000fea0003800000 */
[C---:B------:R-:W-:Y:S01]  /*61e0*/  R2UR UR4, R98.reuse ;  /* 0x00000000620472ca */ /* 0x040fe200000e0000 */
[----:B------:R-:W-:Y:S05]  /*61f0*/  VIADD R0, R98, 0x20 ;  /* 0x0000002062007836 */ /* 0x000fea0000000000 */
[----:B------:R-:W-:Y:S04]  /*6200*/  SHF.R.U32.HI R0, RZ, 0x15, R0 ;  /* 0x00000015ff007819 */ /* 0x000fe80000011600 */
[----:B------:R-:W-:Y:S03]  /*6210*/  LOP3.LUT P0, RZ, R0, 0x3, R211, 0x48, !PT ;  /* 0x0000000300ff7812 */ /* 0x000fe600078048d3 */
[----:B------:R-:W4:Y:S10]  /*6220*/  LDTM.x16 R56, tmem[UR4+0x10] ;  /* 0x00001004003879ee */ /* 0x000f340008240000 */
        /* <DEDUP_REMOVED lines=17> */
.L_x_104:
        /* <DEDUP_REMOVED lines=23> */
.L_x_105:
        /* <DEDUP_REMOVED lines=23> */
.L_x_106:
[----:B------:R-:W-:Y:S01]  /*6620*/  ISETP.NE.AND P0, PT, R218, RZ, PT ;  /* 0x000000ffda00720c */ /* 0x000fe20003f05270 */
[----:B------:R-:W-:Y:S05]  /*6630*/  WARPSYNC.ALL ;  /* 0x0000000000007948 */ /* 0x000fea0003800000 */
[----:B------:R-:W-:Y:S01]  /*6640*/  R2UR UR4, R98 ;  /* 0x00000000620472ca */ /* 0x000fe200000e0000 */
[----:B---3--:R-:W-:Y:S01]  /*6650*/  FMUL R0, R96, R72 ;  /* 0x0000004860007220 */ /* 0x008fe20000400000 */
[----:B------:R-:W-:Y:S01]  /*6660*/  R2UR UR5, R160 ;  /* 0x00000000a00572ca */ /* 0x000fe200000e0000 */
[----:B-1----:R-:W-:Y:S01]  /*6670*/  FMUL R3, R96, R73 ;  /* 0x0000004960037220 */ /* 0x002fe20000400000 */
[----:B------:R-:W-:Y:S01]  /*6680*/  SHF.L.U32 R100, R108, 0x10, RZ ;  /* 0x000000106c647819 */ /* 0x000fe200000006ff */
[----:B------:R-:W-:Y:S01]  /*6690*/  FMUL R20, R96, R74 ;  /* 0x0000004a60147220 */ /* 0x000fe20000400000 */
[----:B------:R-:W-:Y:S01]  /*66a0*/  LOP3.LUT R102, R108, 0xffff0000, RZ, 0xc0, !PT ;  /* 0xffff00006c667812 */ /* 0x000fe200078ec0ff */
[----:B------:R-:W-:Y:S01]  /*66b0*/  FMUL R21, R96, R75 ;  /* 0x0000004b60157220 */ /* 0x000fe20000400000 */
[----:B------:R-:W-:Y:S01]  /*66c0*/  SHF.L.U32 R103, R109, 0x10, RZ ;  /* 0x000000106d677819 */ /* 0x000fe200000006ff */
[----:B------:R-:W-:Y:S01]  /*66d0*/  FFMA R0, R101, R100, R0 ;  /* 0x0000006465007223 */ /* 0x000fe20000000000 */
[----:B------:R-:W-:Y:S01]  /*66e0*/  LOP3.LUT R104, R109, 0xffff0000, RZ, 0xc0, !PT ;  /* 0xffff00006d687812 */ /* 0x000fe200078ec0ff */
[----:B------:R-:W-:Y:S01]  /*66f0*/  FFMA R3, R101, R102, R3 ;  /* 0x0000006665037223 */ /* 0x000fe20000000003 */
[C---:B------:R-:W-:Y:S01]  /*6700*/  SHF.L.U32 R105, R110.reuse, 0x10, RZ ;  /* 0x000000106e697819 */ /* 0x040fe200000006ff */
[----:B------:R-:W1:Y:S01]  /*6710*/  LDTM.x16 R4, tmem[UR4+0x40] ;  /* 0x00004004000479ee */ /* 0x000e620008240000 */
[----:B------:R-:W-:Y:S01]  /*6720*/  LOP3.LUT R106, R110, 0xffff0000, RZ, 0xc0, !PT ;  /* 0xffff00006e6a7812 */ /* 0x000fe200078ec0ff */
[----:B------:R-:W-:Y:S01]  /*6730*/  NOP ;  /* 0x0000000000007918 */ /* 0x000fe20000000000 */
[----:B------:R-:W-:Y:S01]  /*6740*/  SHF.L.U32 R107, R111, 0x10, RZ ;  /* 0x000000106f6b7819 */ /* 0x000fe200000006ff */
[----:B------:R-:W-:Y:S01]  /*6750*/  FFMA R20, R101, R103, R20 ;  /* 0x0000006765147223 */ /* 0x000fe20000000014 */
[----:B------:R-:W-:Y:S01]  /*6760*/  LOP3.LUT R108, R111, 0xffff0000, RZ, 0xc0, !PT ;  /* 0xffff00006f6c7812 */ /* 0x000fe200078ec0ff */
[----:B------:R-:W-:Y:S01]  /*6770*/  FFMA R21, R101, R104, R21 ;  /* 0x0000006865157223 */ /* 0x000fe20000000015 */
[----:B------:R-:W-:Y:S01]  /*6780*/  F2FP.BF16.F32.PACK_AB R196, R3, R0 ;  /* 0x0000000003c4723e */ /* 0x000fe200000010ff */
[----:B------:R-:W-:Y:S01]  /*6790*/  UIADD3 UR5, UPT, UPT, UR5, 0x150, URZ ;  /* 0x0000015005057890 */ /* 0x000fe2000fffe0ff */
[----:B------:R-:W-:Y:S01]  /*67a0*/  SHF.L.U32 R109, R116, 0x10, RZ ;  /* 0x00000010746d7819 */ /* 0x000fe200000006ff */
[----:B------:R-:W-:Y:S01]  /*67b0*/  FMUL R22, R96, R76 ;  /* 0x0000004c60167220 */ /* 0x000fe20000400000 */
[----:B------:R-:W-:Y:S01]  /*67c0*/  F2FP.BF16.F32.PACK_AB R197, R21, R20 ;  /* 0x0000001415c5723e */ /* 0x000fe200000010ff */
[----:B------:R-:W-:Y:S01]  /*67d0*/  UPRMT UR5, UR38, 0x654, UR5 ;  /* 0x0000065426057896 */ /* 0x000fe20008000005 */
[----:B------:R-:W-:Y:S01]  /*67e0*/  LOP3.LUT R110, R116, 0xffff0000, RZ, 0xc0, !PT ;  /* 0xffff0000746e7812 */ /* 0x000fe200078ec0ff */
[----:B------:R-:W-:Y:S01]  /*67f0*/  FFMA R22, R101, R105, R22 ;  /* 0x0000006965167223 */ /* 0x000fe20000000016 */
[C---:B------:R-:W-:Y:S01]  /*6800*/  SHF.L.U32 R111, R117.reuse, 0x10, RZ ;  /* 0x00000010756f7819 */ /* 0x040fe200000006ff */
[C---:B------:R-:W-:Y:S01]  /*6810*/  FMUL R23, R96.reuse, R77 ;  /* 0x0000004d60177220 */ /* 0x040fe20000400000 */
[----:B------:R-:W-:Y:S01]  /*6820*/  LOP3.LUT R112, R117, 0xffff0000, RZ, 0xc0, !PT ;  /* 0xffff000075707812 */ /* 0x000fe200078ec0ff */
[----:B------:R-:W-:Y:S01]  /*6830*/  FMUL R72, R96, R78 ;  /* 0x0000004e60487220 */ /* 0x000fe20000400000 */
[C---:B------:R-:W-:Y:S01]  /*6840*/  SHF.L.U32 R113, R118.reuse, 0x10, RZ ;  /* 0x0000001076717819 */ /* 0x040fe200000006ff */
[----:B------:R-:W-:Y:S01]  /*6850*/  FFMA R23, R101, R106, R23 ;  /* 0x0000006a65177223 */ /* 0x000fe20000000017 */
[----:B------:R-:W-:Y:S01]  /*6860*/  LOP3.LUT R114, R118, 0xffff0000, RZ, 0xc0, !PT ;  /* 0xffff000076727812 */ /* 0x000fe200078ec0ff */
[----:B-1----:R-:W-:Y:S01]  /*6870*/  SYNCS.ARRIVE.TRANS64.RED.A1T0 RZ, [UR5], RZ ;  /* 0x000000ffffff79a7 */ /* 0x002fe20008100405 */
[----:B------:R-:W-:Y:S01]  /*6880*/  SHF.L.U32 R115, R119, 0x10, RZ ;  /* 0x0000001077737819 */ /* 0x000fe200000006ff */
[----:B------:R-:W-:Y:S01]  /*6890*/  FFMA R72, R101, R107, R72 ;  /* 0x0000006b65487223 */ /* 0x000fe20000000048 */
[----:B------:R-:W-:Y:S01]  /*68a0*/  F2FP.BF16.F32.PACK_AB R198, R23, R22 ;  /* 0x0000001617c6723e */ /* 0x000fe200000010ff */
[C---:B------:R-:W-:Y:S01]  /*68b0*/  FMUL R73, R96.reuse, R79 ;  /* 0x0000004f60497220 */ /* 0x040fe20000400000 */
[----:B------:R-:W-:Y:S01]  /*68c0*/  LOP3.LUT R116, R119, 0xffff0000, RZ, 0xc0, !PT ;  /* 0xffff000077747812 */ /* 0x000fe200078ec0ff */
[----:B------:R-:W-:Y:S01]  /*68d0*/  FMUL R74, R96, R80 ;  /* 0x00000050604a7220 */ /* 0x000fe20000400000 */
[C---:B------:R-:W-:Y:S01]  /*68e0*/  SHF.L.U32 R117, R124.reuse, 0x10, RZ ;  /* 0x000000107c757819 */ /* 0x040fe200000006ff */
[C---:B------:R-:W-:Y:S01]  /*68f0*/  FFMA R73, R101.reuse, R108, R73 ;  /* 0x0000006c65497223 */ /* 0x040fe20000000049 */
[----:B------:R-:W-:Y:S01]  /*6900*/  LOP3.LUT R118, R124, 0xffff0000, RZ, 0xc0, !PT ;  /* 0xffff00007c767812 */ /* 0x000fe200078ec0ff */
[----:B------:R-:W-:Y:S01]  /*6910*/  FFMA R74, R101, R109, R74 ;  /* 0x0000006d654a7223 */ /* 0x000fe2000000004a */
[----:B------:R-:W-:Y:S01]  /*6920*/  SHF.L.U32 R119, R125, 0x10, RZ ;  /* 0x000000107d777819 */ /* 0x000fe200000006ff */
[C---:B------:R-:W-:Y:S01]  /*6930*/  FMUL R75, R96.reuse, R81 ;  /* 0x00000051604b7220 */ /* 0x040fe20000400000 */
[----:B------:R-:W-:Y:S01]  /*6940*/  F2FP.BF16.F32.PACK_AB R199, R73, R72 ;  /* 0x0000004849c7723e */ /* 0x000fe200000010ff */
[----:B------:R-:W-:Y:S01]  /*6950*/  FMUL R76, R96, R82 ;  /* 0x00000052604c7220 */ /* 0x000fe20000400000 */
[----:B------:R-:W-:Y:S01]  /*6960*/  LOP3.LUT R120, R125, 0xffff0000, RZ, 0xc0, !PT ;  /* 0xffff00007d787812 */ /* 0x000fe200078ec0ff */
[C---:B------:R-:W-:Y:S01]  /*6970*/  FFMA R75, R101.reuse, R110, R75 ;  /* 0x0000006e654b7223 */ /* 0x040fe2000000004b */
[C---:B------:R-:W-:Y:S01]  /*6980*/  SHF.L.U32 R121, R126.reuse, 0x10, RZ ;  /* 0x000000107e797819 */ /* 0x040fe200000006ff */
[----:B------:R1:W-:Y:S01]  /*6990*/  STS.128 [R220+0x200], R196 ;  /* 0x000200c4dc007388 */ /* 0x0003e20000000c00 */
[----:B------:R-:W-:Y:S01]  /*69a0*/  LOP3.LUT R122, R126, 0xffff0000, RZ, 0xc0, !PT ;  /* 0xffff00007e7a7812 */ /* 0x000fe200078ec0ff */
[----:B------:R-:W-:Y:S01]  /*69b0*/  FFMA R76, R101, R111, R76 ;  /* 0x0000006f654c7223 */ /* 0x000fe2000000004c */
[C---:B------:R-:W-:Y:S01]  /*69c0*/  SHF.L.U32 R123, R127.reuse, 0x10, RZ ;  /* 0x000000107f7b7819 */ /* 0x040fe200000006ff */
[C---:B------:R-:W-:Y:S01]  /*69d0*/  FMUL R77, R96.reuse, R83 ;  /* 0x00000053604d7220 */ /* 0x040fe20000400000 */
[----:B------:R-:W-:Y:S01]  /*69e0*/  LOP3.LUT R124, R127, 0xffff0000, RZ, 0xc0, !PT ;  /* 0xffff00007f7c7812 */ /* 0x000fe200078ec0ff */
[----:B------:R-:W-:Y:S01]  /*69f0*/  FMUL R78, R96, R84 ;  /* 0x00000054604e7220 */ /* 0x000fe20000400000 */
[----:B------:R-:W-:Y:S01]  /*6a00*/  F2FP.BF16.F32.PACK_AB R200, R75, R74 ;  /* 0x0000004a4bc8723e */ /* 0x000fe200000010ff */
[C---:B------:R-:W-:Y:S01]  /*6a10*/  FFMA R77, R101.reuse, R112, R77 ;  /* 0x00000070654d7223 */ /* 0x040fe2000000004d */
[C---:B------:R-:W-:Y:S01]  /*6a20*/  SHF.L.U32 R125, R132.reuse, 0x10, RZ ;  /* 0x00000010847d7819 */ /* 0x040fe200000006ff */
[----:B------:R-:W-:Y:S01]  /*6a30*/  FFMA R78, R101, R113, R78 ;  /* 0x00000071654e7223 */ /* 0x000fe2000000004e */
[----:B------:R-:W-:Y:S01]  /*6a40*/  LOP3.LUT R126, R132, 0xffff0000, RZ, 0xc0, !PT ;  /* 0xffff0000847e7812 */ /* 0x000fe200078ec0ff */
[C---:B------:R-:W-:Y:S01]  /*6a50*/  FMUL R79, R96.reuse, R85 ;  /* 0x00000055604f7220 */ /* 0x040fe20000400000 */
[----:B------:R-:W-:Y:S01]  /*6a60*/  F2FP.BF16.F32.PACK_AB R201, R77, R76 ;  /* 0x0000004c4dc9723e */ /* 0x000fe200000010ff */
[C---:B------:R-:W-:Y:S01]  /*6a70*/  FMUL R80, R96.reuse, R86 ;  /* 0x0000005660507220 */ /* 0x040fe20000400000 */
[----:B------:R-:W-:Y:S01]  /*6a80*/  SHF.L.U32 R127, R133, 0x10, RZ ;  /* 0x00000010857f7819 */ /* 0x000fe200000006ff */
[----:B------:R-:W-:Y:S01]  /*6a90*/  FFMA R79, R101, R114, R79 ;  /* 0x00000072654f7223 */ /* 0x000fe2000000004f */
[----:B------:R-:W-:Y:S01]  /*6aa0*/  LOP3.LUT R128, R133, 0xffff0000, RZ, 0xc0, !PT ;  /* 0xffff000085807812 */ /* 0x000fe200078ec0ff */
[----:B------:R-:W-:Y:S01]  /*6ab0*/  FMUL R81, R96, R87 ;  /* 0x0000005760517220 */ /* 0x000fe20000400000 */
[----:B------:R-:W-:Y:S01]  /*6ac0*/  SHF.L.U32 R129, R134, 0x10, RZ ;  /* 0x0000001086817819 */ /* 0x000fe200000006ff */
[C---:B------:R-:W-:Y:S01]  /*6ad0*/  FMUL R56, R96.reuse, R56 ;  /* 0x0000003860387220 */ /* 0x040fe20000400000 */
[----:B------:R-:W-:Y:S01]  /*6ae0*/  F2FP.BF16.F32.PACK_AB R202, R79, R78 ;  /* 0x0000004e4fca723e */ /* 0x000fe200000010ff */
[----:B------:R-:W-:Y:S01]  /*6af0*/  FMUL R57, R96, R57 ;  /* 0x0000003960397220 */ /* 0x000fe20000400000 */
[----:B------:R-:W-:Y:S01]  /*6b00*/  LOP3.LUT R130, R134, 0xffff0000, RZ, 0xc0, !PT ;  /* 0xffff000086827812 */ /* 0x000fe200078ec0ff */
[----:B------:R-:W-:Y:S01]  /*6b10*/  FFMA R80, R101, R115, R80 ;  /* 0x0000007365507223 */ /* 0x000fe20000000050 */
[C---:B------:R-:W-:Y:S01]  /*6b20*/  SHF.L.U32 R131, R135.reuse, 0x10, RZ ;  /* 0x0000001087837819 */ /* 0x040fe200000006ff */
[----:B------:R-:W-:Y:S01]  /*6b30*/  FMUL R58, R96, R58 ;  /* 0x0000003a603a7220 */ /* 0x000fe20000400000 */
[----:B------:R-:W-:Y:S01]  /*6b40*/  LOP3.LUT R132, R135, 0xffff0000, RZ, 0xc0, !PT ;  /* 0xffff000087847812 */ /* 0x000fe200078ec0ff */
[C---:B------:R-:W-:Y:S01]  /*6b50*/  FFMA R81, R101.reuse, R116, R81 ;  /* 0x0000007465517223 */ /* 0x040fe20000000051 */
[----:B------:R-:W-:Y:S01]  /*6b60*/  SHF.L.U32 R133, R140, 0x10, RZ ;  /* 0x000000108c857819 */ /* 0x000fe200000006ff */
[----:B------:R-:W-:Y:S01]  /*6b70*/  FMUL R59, R96, R59 ;  /* 0x0000003b603b7220 */ /* 0x000fe20000400000 */
[----:B------:R-:W-:Y:S01]  /*6b80*/  LOP3.LUT R134, R140, 0xffff0000, RZ, 0xc0, !PT ;  /* 0xffff00008c867812 */ /* 0x000fe200078ec0ff */
[----:B------:R-:W-:Y:S01]  /*6b90*/  FFMA R56, R101, R117, R56 ;  /* 0x0000007565387223 */ /* 0x000fe20000000038 */
[----:B------:R-:W-:Y:S01]  /*6ba0*/  F2FP.BF16.F32.PACK_AB R203, R81, R80 ;  /* 0x0000005051cb723e */ /* 0x000fe200000010ff */
[C---:B------:R-:W-:Y:S01]  /*6bb0*/  FMUL R60, R96.reuse, R60 ;  /* 0x0000003c603c7220 */ /* 0x040fe20000400000 */
[----:B------:R-:W-:Y:S01]  /*6bc0*/  SHF.L.U32 R135, R141, 0x10, RZ ;  /* 0x000000108d877819 */ /* 0x000fe200000006ff */
[----:B------:R-:W-:Y:S01]  /*6bd0*/  FFMA R57, R101, R118, R57 ;  /* 0x0000007665397223 */ /* 0x000fe20000000039 */
[----:B------:R-:W-:Y:S01]  /*6be0*/  LOP3.LUT R136, R141, 0xffff0000, RZ, 0xc0, !PT ;  /* 0xffff00008d887812 */ /* 0x000fe200078ec0ff */
[----:B------:R-:W-:Y:S01]  /*6bf0*/  FMUL R61, R96, R61 ;  /* 0x0000003d603d7220 */ /* 0x000fe20000400000 */
[----:B------:R-:W-:Y:S01]  /*6c00*/  SHF.L.U32 R137, R142, 0x10, RZ ;  /* 0x000000108e897819 */ /* 0x000fe200000006ff */
[----:B------:R-:W-:Y:S01]  /*6c10*/  FFMA R58, R101, R119, R58 ;  /* 0x00000077653a7223 */ /* 0x000fe2000000003a */
[----:B-1----:R-:W-:Y:S01]  /*6c20*/  F2FP.BF16.F32.PACK_AB R196, R57, R56 ;  /* 0x0000003839c4723e */ /* 0x002fe200000010ff */
[----:B------:R-:W-:Y:S01]  /*6c30*/  FMUL R62, R96, R62 ;  /* 0x0000003e603e7220 */ /* 0x000fe20000400000 */
[----:B------:R-:W-:Y:S01]  /*6c40*/  LOP3.LUT R138, R142, 0xffff0000, RZ, 0xc0, !PT ;  /* 0xffff00008e8a7812 */ /* 0x000fe200078ec0ff */
[----:B------:R-:W-:Y:S01]  /*6c50*/  FFMA R59, R101, R120, R59 ;  /* 0x00000078653b7223 */ /* 0x000fe2000000003b */
[C---:B------:R-:W-:Y:S01]  /*6c60*/  SHF.L.U32 R139, R143.reuse, 0x10, RZ ;  /* 0x000000108f8b7819 */ /* 0x040fe200000006ff */
[----:B------:R-:W-:Y:S01]  /*6c70*/  FMUL R63, R96, R63 ;  /* 0x0000003f603f7220 */ /* 0x000fe20000400000 */
[----:B------:R-:W-:Y:S01]  /*6c80*/  LOP3.LUT R140, R143, 0xffff0000, RZ, 0xc0, !PT ;  /* 0xffff00008f8c7812 */ /* 0x000fe200078ec0ff */
[----:B------:R-:W-:Y:S01]  /*6c90*/  FFMA R60, R101, R121, R60 ;  /* 0x00000079653c7223 */ /* 0x000fe2000000003c */
[----:B------:R-:W-:Y:S01]  /*6ca0*/  F2FP.BF16.F32.PACK_AB R197, R59, R58 ;  /* 0x0000003a3bc5723e */ /* 0x000fe200000010ff */
[C---:B------:R-:W-:Y:S01]  /*6cb0*/  FFMA R61, R101.reuse, R122, R61 ;  /* 0x0000007a653d7223 */ /* 0x040fe2000000003d */
[C---:B------:R-:W-:Y:S01]  /*6cc0*/  SHF.L.U32 R141, R148.reuse, 0x10, RZ ;  /* 0x00000010948d7819 */ /* 0x040fe200000006ff */
[C---:B------:R-:W-:Y:S01]  /*6cd0*/  FFMA R62, R101.reuse, R123, R62 ;  /* 0x0000007b653e7223 */ /* 0x040fe2000000003e */
[----:B------:R-:W-:Y:S01]  /*6ce0*/  LOP3.LUT R142, R148, 0xffff0000, RZ, 0xc0, !PT ;  /* 0xffff0000948e7812 */ /* 0x000fe200078ec0ff */
[----:B------:R-:W-:Y:S01]  /*6cf0*/  FFMA R63, R101, R124, R63 ;  /* 0x0000007c653f7223 */ /* 0x000fe2000000003f */
[----:B------:R-:W-:Y:S01]  /*6d00*/  F2FP.BF16.F32.PACK_AB R198, R61, R60 ;  /* 0x0000003c3dc6723e */ /* 0x000fe200000010ff */
[----:B------:R1:W-:Y:S01]  /*6d10*/  STS.128 [R222], R200 ;  /* 0x000000c8de007388 */ /* 0x0003e20000000c00 */
[----:B------:R-:W-:Y:S01]  /*6d20*/  SHF.L.U32 R143, R149, 0x10, RZ ;  /* 0x00000010958f7819 */ /* 0x000fe200000006ff */
[C---:B------:R-:W-:Y:S01]  /*6d30*/  FMUL R64, R96.reuse, R64 ;  /* 0x0000004060407220 */ /* 0x040fe20000400000 */
[----:B------:R-:W-:Y:S01]  /*6d40*/  F2FP.BF16.F32.PACK_AB R199, R63, R62 ;  /* 0x0000003e3fc7723e */ /* 0x000fe200000010ff */
[C---:B------:R-:W-:Y:S01]  /*6d50*/  FMUL R65, R96.reuse, R65 ;  /* 0x0000004160417220 */ /* 0x040fe20000400000 */
[----:B------:R-:W-:Y:S01]  /*6d60*/  LOP3.LUT R144, R149, 0xffff0000, RZ, 0xc0, !PT ;  /* 0xffff000095907812 */ /* 0x000fe200078ec0ff */
[----:B------:R-:W-:Y:S01]  /*6d70*/  FMUL R66, R96, R66 ;  /* 0x0000004260427220 */ /* 0x000fe20000400000 */
[C---:B------:R-:W-:Y:S01]  /*6d80*/  SHF.L.U32 R145, R150.reuse, 0x10, RZ ;  /* 0x0000001096917819 */ /* 0x040fe200000006ff */
[----:B------:R3:W-:Y:S01]  /*6d90*/  STS.128 [R220+0x1200], R196 ;  /* 0x001200c4dc007388 */ /* 0x0007e20000000c00 */
[----:B------:R-:W-:Y:S01]  /*6da0*/  LOP3.LUT R146, R150, 0xffff0000, RZ, 0xc0, !PT ;  /* 0xffff000096927812 */ /* 0x000fe200078ec0ff */
[C---:B------:R-:W-:Y:S01]  /*6db0*/  FMUL R67, R96.reuse, R67 ;  /* 0x0000004360437220 */ /* 0x040fe20000400000 */
[----:B------:R-:W-:Y:S01]  /*6dc0*/  SHF.L.U32 R147, R151, 0x10, RZ ;  /* 0x0000001097937819 */ /* 0x000fe200000006ff */
[----:B------:R-:W-:Y:S01]  /*6dd0*/  FFMA R64, R101, R125, R64 ;  /* 0x0000007d65407223 */ /* 0x000fe20000000040 */
[----:B------:R-:W-:Y:S01]  /*6de0*/  LOP3.LUT R148, R151, 0xffff0000, RZ, 0xc0, !PT ;  /* 0xffff000097947812 */ /* 0x000fe200078ec0ff */
[----:B------:R-:W-:Y:S01]  /*6df0*/  FMUL R68, R96, R68 ;  /* 0x0000004460447220 */ /* 0x000fe20000400000 */
[C---:B------:R-:W-:Y:S01]  /*6e00*/  SHF.L.U32 R149, R156.reuse, 0x10, RZ ;  /* 0x000000109c957819 */ /* 0x040fe200000006ff */
[----:B------:R-:W-:Y:S01]  /*6e10*/  FFMA R65, R101, R126, R65 ;  /* 0x0000007e65417223 */ /* 0x000fe20000000041 */
        /* <DEDUP_REMOVED lines=13> */
[C---:B------:R-:W-:Y:S01]  /*6ef0*/  FMUL R40, R96.reuse, R40 ;  /* 0x0000002860287220 */ /* 0x040fe20000400000 */
[----:B-1----:R-:W-:Y:S01]  /*6f00*/  F2FP.BF16.F32.PACK_AB R200, R65, R64 ;  /* 0x0000004041c8723e */ /* 0x002fe200000010ff */
[----:B------:R-:W-:Y:S01]  /*6f10*/  FFMA R69, R101, R130, R69 ;  /* 0x0000008265457223 */ /* 0x000fe20000000045 */
[----:B------:R-:W-:Y:S01]  /*6f20*/  F2FP.BF16.F32.PACK_AB R201, R67, R66 ;  /* 0x0000004243c9723e */ /* 0x000fe200000010ff */
[----:B------:R-:W-:Y:S01]  /*6f30*/  FMUL R41, R96, R41 ;  /* 0x0000002960297220 */ /* 0x000fe20000400000 */
[----:B------:R-:W-:Y:S01]  /*6f40*/  SHF.L.U32 R157, R164, 0x10, RZ ;  /* 0x00000010a49d7819 */ /* 0x000fe200000006ff */
[----:B------:R-:W-:Y:S01]  /*6f50*/  FFMA R70, R101, R131, R70 ;  /* 0x0000008365467223 */ /* 0x000fe20000000046 */
[----:B------:R-:W-:Y:S01]  /*6f60*/  F2FP.BF16.F32.PACK_AB R202, R69, R68 ;  /* 0x0000004445ca723e */ /* 0x000fe200000010ff */
[----:B------:R-:W-:Y:S01]  /*6f70*/  FMUL R42, R96, R42 ;  /* 0x0000002a602a7220 */ /* 0x000fe20000400000 */
[----:B------:R-:W-:Y:S01]  /*6f80*/  LOP3.LUT R158, R164, 0xffff0000, RZ, 0xc0, !PT ;  /* 0xffff0000a49e7812 */ /* 0x000fe200078ec0ff */
[----:B------:R-:W-:Y:S01]  /*6f90*/  FFMA R71, R101, R132, R71 ;  /* 0x0000008465477223 */ /* 0x000fe20000000047 */
[----:B------:R-:W-:Y:S01]  /*6fa0*/  SHF.L.U32 R159, R165, 0x10, RZ ;  /* 0x00000010a59f7819 */ /* 0x000fe200000006ff */
[C---:B------:R-:W-:Y:S01]  /*6fb0*/  FFMA R40, R101.reuse, R133, R40 ;  /* 0x0000008565287223 */ /* 0x040fe20000000028 */
[----:B------:R-:W-:Y:S01]  /*6fc0*/  FFMA R41, R101, R134, R41 ;  /* 0x0000008665297223 */ /* 0x000fe20000000029 */
[----:B------:R-:W-:Y:S01]  /*6fd0*/  LOP3.LUT R160, R165, 0xffff0000, RZ, 0xc0, !PT ;  /* 0xffff0000a5a07812 */ /* 0x000fe200078ec0ff */
[----:B------:R-:W-:Y:S01]  /*6fe0*/  FFMA R42, R101, R135, R42 ;  /* 0x00000087652a7223 */ /* 0x000fe2000000002a */
[----:B------:R-:W-:Y:S01]  /*6ff0*/  F2FP.BF16.F32.PACK_AB R203, R71, R70 ;  /* 0x0000004647cb723e */ /* 0x000fe200000010ff */
[C---:B------:R-:W-:Y:S01]  /*7000*/  FMUL R43, R96.reuse, R43 ;  /* 0x0000002b602b7220 */ /* 0x040fe20000400000 */
[----:B---3--:R-:W-:Y:S01]  /*7010*/  F2FP.BF16.F32.PACK_AB R196, R41, R40 ;  /* 0x0000002829c4723e */ /* 0x008fe200000010ff */
[----:B------:R-:W-:Y:S01]  /*7020*/  FMUL R44, R96, R44 ;  /* 0x0000002c602c7220 */ /* 0x000fe20000400000 */
[C---:B------:R-:W-:Y:S01]  /*7030*/  SHF.L.U32 R161, R166.reuse, 0x10, RZ ;  /* 0x00000010a6a17819 */ /* 0x040fe200000006ff */
[----:B------:R1:W-:Y:S01]  /*7040*/  STS.128 [R222+0x1000], R200 ;  /* 0x001000c8de007388 */ /* 0x0003e20000000c00 */
[C---:B------:R-:W-:Y:S01]  /*7050*/  FFMA R43, R101.reuse, R136, R43 ;  /* 0x00000088652b7223 */ /* 0x040fe2000000002b */
[----:B------:R-:W-:Y:S01]  /*7060*/  FFMA R44, R101, R137, R44 ;  /* 0x00000089652c7223 */ /* 0x000fe2000000002c */
[----:B------:R-:W-:Y:S01]  /*7070*/  LOP3.LUT R162, R166, 0xffff0000, RZ, 0xc0, !PT ;  /* 0xffff0000a6a27812 */ /* 0x000fe200078ec0ff */
[C---:B------:R-:W-:Y:S01]  /*7080*/  FMUL R45, R96.reuse, R45 ;  /* 0x0000002d602d7220 */ /* 0x040fe20000400000 */
[----:B------:R-:W-:Y:S01]  /*7090*/  SHF.L.U32 R163, R167, 0x10, RZ ;  /* 0x00000010a7a37819 */ /* 0x000fe200000006ff */
[----:B------:R-:W-:Y:S01]  /*70a0*/  FMUL R46, R96, R46 ;  /* 0x0000002e602e7220 */ /* 0x000fe20000400000 */
[----:B------:R-:W-:Y:S01]  /*70b0*/  F2FP.BF16.F32.PACK_AB R197, R43, R42 ;  /* 0x0000002a2bc5723e */ /* 0x000fe200000010ff */
[----:B------:R-:W-:Y:S01]  /*70c0*/  FFMA R45, R101, R138, R45 ;  /* 0x0000008a652d7223 */ /* 0x000fe2000000002d */
[----:B------:R-:W-:Y:S01]  /*70d0*/  LOP3.LUT R168, R173, 0xffff0000, RZ, 0xc0, !PT ;  /* 0xffff0000ada87812 */ /* 0x000fe200078ec0ff */
[----:B------:R-:W-:Y:S01]  /*70e0*/  FFMA R46, R101, R139, R46 ;  /* 0x0000008b652e7223 */ /* 0x000fe2000000002e */
[----:B------:R-:W-:Y:S01]  /*70f0*/  SHF.L.U32 R169, R174, 0x10, RZ ;  /* 0x00000010aea97819 */ /* 0x000fe200000006ff */
[C---:B------:R-:W-:Y:S01]  /*7100*/  FMUL R47, R96.reuse, R47 ;  /* 0x0000002f602f7220 */ /* 0x040fe20000400000 */
[----:B------:R-:W-:Y:S01]  /*7110*/  F2FP.BF16.F32.PACK_AB R198, R45, R44 ;  /* 0x0000002c2dc6723e */ /* 0x000fe200000010ff */
[----:B------:R-:W-:Y:S01]  /*7120*/  FMUL R48, R96, R48 ;  /* 0x0000003060307220 */ /* 0x000fe20000400000 */
[----:B------:R-:W-:Y:S01]  /*7130*/  LOP3.LUT R170, R174, 0xffff0000, RZ, 0xc0, !PT ;  /* 0xffff0000aeaa7812 */ /* 0x000fe200078ec0ff */
[----:B------:R-:W-:Y:S01]  /*7140*/  FFMA R47, R101, R140, R47 ;  /* 0x0000008c652f7223 */ /* 0x000fe2000000002f */
[----:B------:R-:W-:Y:S01]  /*7150*/  SHF.L.U32 R171, R175, 0x10, RZ ;  /* 0x00000010afab7819 */ /* 0x000fe200000006ff */
[----:B------:R-:W-:Y:S01]  /*7160*/  FFMA R48, R101, R141, R48 ;  /* 0x0000008d65307223 */ /* 0x000fe20000000030 */
[----:B------:R-:W-:Y:S01]  /*7170*/  LOP3.LUT R174, R180, 0xffff0000, RZ, 0xc0, !PT ;  /* 0xffff0000b4ae7812 */ /* 0x000fe200078ec0ff */
[C---:B------:R-:W-:Y:S01]  /*7180*/  FMUL R49, R96.reuse, R49 ;  /* 0x0000003160317220 */ /* 0x040fe20000400000 */
[----:B------:R-:W-:Y:S01]  /*7190*/  F2FP.BF16.F32.PACK_AB R199, R47, R46 ;  /* 0x0000002e2fc7723e */ /* 0x000fe200000010ff */
[C---:B------:R-:W-:Y:S01]  /*71a0*/  FMUL R50, R96.reuse, R50 ;  /* 0x0000003260327220 */ /* 0x040fe20000400000 */
[C---:B------:R-:W-:Y:S01]  /*71b0*/  FMUL R51, R96.reuse, R51 ;  /* 0x0000003360337220 */ /* 0x040fe20000400000 */
[C---:B------:R-:W-:Y:S01]  /*71c0*/  FFMA R49, R101.reuse, R142, R49 ;  /* 0x0000008e65317223 */ /* 0x040fe20000000031 */
[C---:B------:R-:W-:Y:S01]  /*71d0*/  FMUL R52, R96.reuse, R52 ;  /* 0x0000003460347220 */ /* 0x040fe20000400000 */
[----:B------:R3:W-:Y:S01]  /*71e0*/  STS.128 [R220+0x2200], R196 ;  /* 0x002200c4dc007388 */ /* 0x0007e20000000c00 */
[C---:B------:R-:W-:Y:S01]  /*71f0*/  FFMA R50, R101.reuse, R143, R50 ;  /* 0x0000008f65327223 */ /* 0x040fe20000000032 */
[C---:B------:R-:W-:Y:S01]  /*7200*/  FFMA R51, R101.reuse, R144, R51 ;  /* 0x0000009065337223 */ /* 0x040fe20000000033 */
[----:B------:R-:W-:Y:S01]  /*7210*/  FFMA R52, R101, R145, R52 ;  /* 0x0000009165347223 */ /* 0x000fe20000000034 */
[C---:B------:R-:W-:Y:S01]  /*7220*/  FMUL R53, R96.reuse, R53 ;  /* 0x0000003560357220 */ /* 0x040fe20000400000 */
[----:B-1----:R-:W-:Y:S01]  /*7230*/  F2FP.BF16.F32.PACK_AB R200, R49, R48 ;  /* 0x0000003031c8723e */ /* 0x002fe200000010ff */
[C---:B------:R-:W-:Y:S01]  /*7240*/  FMUL R54, R96.reuse, R54 ;  /* 0x0000003660367220 */ /* 0x040fe20000400000 */
[----:B------:R-:W-:Y:S01]  /*7250*/  F2FP.BF16.F32.PACK_AB R201, R51, R50 ;  /* 0x0000003233c9723e */ /* 0x000fe200000010ff */
[C---:B------:R-:W-:Y:S01]  /*7260*/  FFMA R53, R101.reuse, R146, R53 ;  /* 0x0000009265357223 */ /* 0x040fe20000000035 */
[C---:B------:R-:W-:Y:S01]  /*7270*/  FMUL R55, R96.reuse, R55 ;  /* 0x0000003760377220 */ /* 0x040fe20000400000 */
[----:B------:R-:W-:Y:S01]  /*7280*/  FFMA R54, R101, R147, R54 ;  /* 0x0000009365367223 */ /* 0x000fe20000000036 */
[C---:B------:R-:W-:Y:S01]  /*7290*/  FMUL R24, R96.reuse, R24 ;  /* 0x0000001860187220 */ /* 0x040fe20000400000 */
[C---:B------:R-:W-:Y:S01]  /*72a0*/  FMUL R25, R96.reuse, R25 ;  /* 0x0000001960197220 */ /* 0x040fe20000400000 */
[----:B------:R-:W-:Y:S01]  /*72b0*/  F2FP.BF16.F32.PACK_AB R202, R53, R52 ;  /* 0x0000003435ca723e */ /* 0x000fe200000010ff */
[C---:B------:R-:W-:Y:S01]  /*72c0*/  FFMA R55, R101.reuse, R148, R55 ;  /* 0x0000009465377223 */ /* 0x040fe20000000037 */
[C---:B------:R-:W-:Y:S01]  /*72d0*/  FFMA R24, R101.reuse, R149, R24 ;  /* 0x0000009565187223 */ /* 0x040fe20000000018 */
[----:B------:R-:W-:Y:S01]  /*72e0*/  FFMA R25, R101, R150, R25 ;  /* 0x0000009665197223 */ /* 0x000fe20000000019 */
[C---:B------:R-:W-:Y:S01]  /*72f0*/  FMUL R26, R96.reuse, R26 ;  /* 0x0000001a601a7220 */ /* 0x040fe20000400000 */
[C---:B------:R-:W-:Y:S01]  /*7300*/  FMUL R27, R96.reuse, R27 ;  /* 0x0000001b601b7220 */ /* 0x040fe20000400000 */
[----:B------:R-:W-:Y:S01]  /*7310*/  F2FP.BF16.F32.PACK_AB R203, R55, R54 ;  /* 0x0000003637cb723e */ /* 0x000fe200000010ff */
[C---:B------:R-:W-:Y:S01]  /*7320*/  FMUL R28, R96.reuse, R28 ;  /* 0x0000001c601c7220 */ /* 0x040fe20000400000 */
[C---:B------:R-:W-:Y:S01]  /*7330*/  FFMA R26, R101.reuse, R151, R26 ;  /* 0x00000097651a7223 */ /* 0x040fe2000000001a */
[----:B------:R-:W-:Y:S01]  /*7340*/  FFMA R27, R101, R152, R27 ;  /* 0x00000098651b7223 */ /* 0x000fe2000000001b */
[----:B------:R-:W-:Y:S01]  /*7350*/  LOP3.LUT R164, R167, 0xffff0000, RZ, 0xc0, !PT ;  /* 0xffff0000a7a47812 */ /* 0x000fe200078ec0ff */
[----:B------:R1:W-:Y:S01]  /*7360*/  STS.128 [R222+0x2000], R200 ;  /* 0x002000c8de007388 */ /* 0x0003e20000000c00 */
[C---:B------:R-:W-:Y:S01]  /*7370*/  FFMA R28, R101.reuse, R153, R28 ;  /* 0x00000099651c7223 */ /* 0x040fe2000000001c */
[----:B------:R-:W-:Y:S01]  /*7380*/  FMUL R29, R96, R29 ;  /* 0x0000001d601d7220 */ /* 0x000fe20000400000 */
[----:B------:R-:W-:Y:S01]  /*7390*/  SHF.L.U32 R165, R172, 0x10, RZ ;  /* 0x00000010aca57819 */ /* 0x000fe200000006ff */
[C---:B------:R-:W-:Y:S01]  /*73a0*/  FMUL R30, R96.reuse, R30 ;  /* 0x0000001e601e7220 */ /* 0x040fe20000400000 */
[----:B------:R-:W-:Y:S01]  /*73b0*/  FMUL R31, R96, R31 ;  /* 0x0000001f601f7220 */ /* 0x000fe20000400000 */
[----:B------:R-:W-:Y:S01]  /*73c0*/  LOP3.LUT R166, R172, 0xffff0000, RZ, 0xc0, !PT ;  /* 0xffff0000aca67812 */ /* 0x000fe200078ec0ff */
[----:B------:R-:W-:Y:S01]  /*73d0*/  FFMA R29, R101, R154, R29 ;  /* 0x0000009a651d7223 */ /* 0x000fe2000000001d */
[----:B---3--:R-:W-:Y:S01]  /*73e0*/  F2FP.BF16.F32.PACK_AB R196, R25, R24 ;  /* 0x0000001819c4723e */ /* 0x008fe200000010ff */
[----:B------:R-:W-:Y:S01]  /*73f0*/  FFMA R30, R101, R155, R30 ;  /* 0x0000009b651e7223 */ /* 0x000fe2000000001e */
[----:B------:R-:W-:Y:S01]  /*7400*/  F2FP.BF16.F32.PACK_AB R197, R27, R26 ;  /* 0x0000001a1bc5723e */ /* 0x000fe200000010ff */
[----:B------:R-:W-:Y:S01]  /*7410*/  FFMA R31, R101, R156, R31 ;  /* 0x0000009c651f7223 */ /* 0x000fe2000000001f */
[----:B------:R-:W-:Y:S01]  /*7420*/  F2FP.BF16.F32.PACK_AB R198, R29, R28 ;  /* 0x0000001c1dc6723e */ /* 0x000fe200000010ff */
[C---:B------:R-:W-:Y:S01]  /*7430*/  FMUL R32, R96.reuse, R32 ;  /* 0x0000002060207220 */ /* 0x040fe20000400000 */
[----:B------:R-:W-:Y:S01]  /*7440*/  LOP3.LUT R172, R175, 0xffff0000, RZ, 0xc0, !PT ;  /* 0xffff0000afac7812 */ /* 0x000fe200078ec0ff */
[C---:B------:R-:W-:Y:S01]  /*7450*/  FMUL R33, R96.reuse, R33 ;  /* 0x0000002160217220 */ /* 0x040fe20000400000 */
[----:B------:R-:W-:Y:S01]  /*7460*/  F2FP.BF16.F32.PACK_AB R199, R31, R30 ;  /* 0x0000001e1fc7723e */ /* 0x000fe200000010ff */
[----:B------:R-:W-:Y:S01]  /*7470*/  FFMA R32, R101, R157, R32 ;  /* 0x0000009d65207223 */ /* 0x000fe20000000020 */
[----:B------:R-:W-:Y:S01]  /*7480*/  SHF.L.U32 R175, R181, 0x10, RZ ;  /* 0x00000010b5af7819 */ /* 0x000fe200000006ff */
[C---:B------:R-:W-:Y:S01]  /*7490*/  FFMA R33, R101.reuse, R158, R33 ;  /* 0x0000009e65217223 */ /* 0x040fe20000000021 */
[C---:B------:R-:W-:Y:S01]  /*74a0*/  FMUL R34, R96.reuse, R34 ;  /* 0x0000002260227220 */ /* 0x040fe20000400000 */
[----:B------:R1:W-:Y:S01]  /*74b0*/  STS.128 [R220+0x3200], R196 ;  /* 0x003200c4dc007388 */ /* 0x0003e20000000c00 */
[C---:B------:R-:W-:Y:S01]  /*74c0*/  FMUL R35, R96.reuse, R35 ;  /* 0x0000002360237220 */ /* 0x040fe20000400000 */
[C---:B------:R-:W-:Y:S01]  /*74d0*/  FMUL R36, R96.reuse, R36 ;  /* 0x0000002460247220 */ /* 0x040fe20000400000 */
[C---:B------:R-:W-:Y:S01]  /*74e0*/  FFMA R34, R101.reuse, R159, R34 ;  /* 0x0000009f65227223 */ /* 0x040fe20000000022 */
[C---:B------:R-:W-:Y:S01]  /*74f0*/  FMUL R37, R96.reuse, R37 ;  /* 0x0000002560257220 */ /* 0x040fe20000400000 */
[----:B------:R-:W-:Y:S01]  /*7500*/  FFMA R35, R101, R160, R35 ;  /* 0x000000a065237223 */ /* 0x000fe20000000023 */
[----:B------:R-:W-:Y:S01]  /*7510*/  F2FP.BF16.F32.PACK_AB R160, R33, R32 ;  /* 0x0000002021a0723e */ /* 0x000fe200000010ff */
[C---:B------:R-:W-:Y:S01]  /*7520*/  FFMA R36, R101.reuse, R161, R36 ;  /* 0x000000a165247223 */ /* 0x040fe20000000024 */
[----:B------:R-:W-:Y:S01]  /*7530*/  FFMA R37, R101, R162, R37 ;  /* 0x000000a265257223 */ /* 0x000fe20000000025 */
[C---:B------:R-:W-:Y:S01]  /*7540*/  FMUL R38, R96.reuse, R38 ;  /* 0x0000002660267220 */ /* 0x040fe20000400000 */
[C---:B------:R-:W-:Y:S01]  /*7550*/  FMUL R39, R96.reuse, R39 ;  /* 0x0000002760277220 */ /* 0x040fe20000400000 */
[C---:B------:R-:W-:Y:S01]  /*7560*/  FMUL R4, R96.reuse, R4 ;  /* 0x0000000460047220 */ /* 0x040fe20000400000 */
[----:B------:R-:W-:Y:S01]  /*7570*/  SHF.L.U32 R167, R173, 0x10, RZ ;  /* 0x00000010ada77819 */ /* 0x000fe200000006ff */
[C---:B------:R-:W-:Y:S01]  /*7580*/  FMUL R5, R96.reuse, R5 ;  /* 0x0000000560057220 */ /* 0x040fe20000400000 */
[C---:B------:R-:W-:Y:S01]  /*7590*/  FFMA R38, R101.reuse, R163, R38 ;  /* 0x000000a365267223 */ /* 0x040fe20000000026 */
        /* <DEDUP_REMOVED lines=8> */
[----:B------:R-:W-:Y:S01]  /*7620*/  FMUL R10, R96, R10 ;  /* 0x0000000a600a7220 */ /* 0x000fe20000400000 */
[----:B------:R-:W-:Y:S01]  /*7630*/  SHF.L.U32 R173, R180, 0x10, RZ ;  /* 0x00000010b4ad7819 */ /* 0x000fe200000006ff */
[----:B------:R-:W-:Y:S01]  /*7640*/  FFMA R7, R101, R168, R7 ;  /* 0x000000a865077223 */ /* 0x000fe20000000007 */
[C---:B------:R-:W-:Y:S01]  /*7650*/  FMUL R11, R96.reuse, R11 ;  /* 0x0000000b600b7220 */ /* 0x040fe20000400000 */
[----:B------:R-:W-:Y:S01]  /*7660*/  F2FP.BF16.F32.PACK_AB R161, R35, R34 ;  /* 0x0000002223a1723e */ /* 0x000fe200000010ff */
[----:B------:R-:W-:Y:S01]  /*7670*/  FFMA R8, R101, R169, R8 ;  /* 0x000000a965087223 */ /* 0x000fe20000000008 */
[----:B------:R-:W-:Y:S01]  /*7680*/  F2FP.BF16.F32.PACK_AB R162, R37, R36 ;  /* 0x0000002425a2723e */ /* 0x000fe200000010ff */
[C---:B------:R-:W-:Y:S01]  /*7690*/  FMUL R12, R96.reuse, R12 ;  /* 0x0000000c600c7220 */ /* 0x040fe20000400000 */
[----:B------:R-:W-:Y:S01]  /*76a0*/  F2FP.BF16.F32.PACK_AB R163, R39, R38 ;  /* 0x0000002627a3723e */ /* 0x000fe200000010ff */
[C---:B------:R-:W-:Y:S01]  /*76b0*/  FFMA R9, R101.reuse, R170, R9 ;  /* 0x000000aa65097223 */ /* 0x040fe20000000009 */
[C---:B------:R-:W-:Y:S01]  /*76c0*/  FMUL R13, R96.reuse, R13 ;  /* 0x0000000d600d7220 */ /* 0x040fe20000400000 */
[----:B------:R-:W-:Y:S01]  /*76d0*/  FFMA R10, R101, R171, R10 ;  /* 0x000000ab650a7223 */ /* 0x000fe2000000000a */
[----:B------:R-:W-:Y:S01]  /*76e0*/  LOP3.LUT R176, R181, 0xffff0000, RZ, 0xc0, !PT ;  /* 0xffff0000b5b07812 */ /* 0x000fe200078ec0ff */
[----:B------:R1:W-:Y:S01]  /*76f0*/  STS.128 [R222+0x3000], R160 ;  /* 0x003000a0de007388 */ /* 0x0003e20000000c00 */
[----:B------:R-:W-:Y:S01]  /*7700*/  FMUL R14, R96, R14 ;  /* 0x0000000e600e7220 */ /* 0x000fe20000400000 */
[C---:B------:R-:W-:Y:S01]  /*7710*/  FFMA R11, R101.reuse, R172, R11 ;  /* 0x000000ac650b7223 */ /* 0x040fe2000000000b */
[----:B------:R-:W-:Y:S01]  /*7720*/  SHF.L.U32 R177, R182, 0x10, RZ ;  /* 0x00000010b6b17819 */ /* 0x000fe200000006ff */
[----:B------:R-:W-:Y:S01]  /*7730*/  FMUL R15, R96, R15 ;  /* 0x0000000f600f7220 */ /* 0x000fe20000400000 */
[C---:B------:R-:W-:Y:S01]  /*7740*/  FFMA R12, R101.reuse, R173, R12 ;  /* 0x000000ad650c7223 */ /* 0x040fe2000000000c */
[----:B------:R-:W-:Y:S01]  /*7750*/  LOP3.LUT R178, R182, 0xffff0000, RZ, 0xc0, !PT ;  /* 0xffff0000b6b27812 */ /* 0x000fe200078ec0ff */
[C---:B------:R-:W-:Y:S01]  /*7760*/  FMUL R16, R96.reuse, R16 ;  /* 0x0000001060107220 */ /* 0x040fe20000400000 */
[----:B------:R-:W-:Y:S01]  /*7770*/  FFMA R13, R101, R174, R13 ;  /* 0x000000ae650d7223 */ /* 0x000fe2000000000d */
[----:B------:R-:W-:Y:S01]  /*7780*/  SHF.L.U32 R179, R183, 0x10, RZ ;  /* 0x00000010b7b37819 */ /* 0x000fe200000006ff */
[C---:B------:R-:W-:Y:S01]  /*7790*/  FMUL R17, R96.reuse, R17 ;  /* 0x0000001160117220 */ /* 0x040fe20000400000 */
[----:B------:R-:W-:Y:S01]  /*77a0*/  FFMA R14, R101, R175, R14 ;  /* 0x000000af650e7223 */ /* 0x000fe2000000000e */
[----:B------:R-:W-:Y:S01]  /*77b0*/  LOP3.LUT R180, R183, 0xffff0000, RZ, 0xc0, !PT ;  /* 0xffff0000b7b47812 */ /* 0x000fe200078ec0ff */
[C---:B------:R-:W-:Y:S01]  /*77c0*/  FMUL R18, R96.reuse, R18 ;  /* 0x0000001260127220 */ /* 0x040fe20000400000 */
[----:B------:R-:W-:Y:S01]  /*77d0*/  FFMA R15, R101, R176, R15 ;  /* 0x000000b0650f7223 */ /* 0x000fe2000000000f */
[----:B------:R-:W-:Y:S01]  /*77e0*/  FMUL R19, R96, R19 ;  /* 0x0000001360137220 */ /* 0x000fe20000400000 */
[----:B------:R-:W-:Y:S01]  /*77f0*/  F2FP.BF16.F32.PACK_AB R168, R5, R4 ;  /* 0x0000000405a8723e */ /* 0x000fe200000010ff */
[----:B------:R-:W-:Y:S01]  /*7800*/  FFMA R16, R101, R177, R16 ;  /* 0x000000b165107223 */ /* 0x000fe20000000010 */
[----:B------:R-:W-:Y:S01]  /*7810*/  F2FP.BF16.F32.PACK_AB R169, R7, R6 ;  /* 0x0000000607a9723e */ /* 0x000fe200000010ff */
[----:B------:R-:W-:Y:S01]  /*7820*/  FFMA R17, R101, R178, R17 ;  /* 0x000000b265117223 */ /* 0x000fe20000000011 */
[----:B------:R-:W-:Y:S01]  /*7830*/  F2FP.BF16.F32.PACK_AB R170, R9, R8 ;  /* 0x0000000809aa723e */ /* 0x000fe200000010ff */
[----:B------:R-:W-:Y:S01]  /*7840*/  FFMA R18, R101, R179, R18 ;  /* 0x000000b365127223 */ /* 0x000fe20000000012 */
[----:B------:R-:W-:Y:S01]  /*7850*/  F2FP.BF16.F32.PACK_AB R171, R11, R10 ;  /* 0x0000000a0bab723e */ /* 0x000fe200000010ff */
[----:B------:R-:W-:Y:S01]  /*7860*/  FFMA R19, R101, R180, R19 ;  /* 0x000000b465137223 */ /* 0x000fe20000000013 */
[----:B------:R-:W-:Y:S01]  /*7870*/  F2FP.BF16.F32.PACK_AB R172, R13, R12 ;  /* 0x0000000c0dac723e */ /* 0x000fe200000010ff */
[----:B------:R-:W-:Y:S01]  /*7880*/  UIADD3 UR5, UPT, UPT, UR39, 0x1, URZ ;  /* 0x0000000127057890 */ /* 0x000fe2000fffe0ff */
[----:B------:R-:W-:Y:S01]  /*7890*/  F2FP.BF16.F32.PACK_AB R173, R15, R14 ;  /* 0x0000000e0fad723e */ /* 0x000fe200000010ff */
[----:B------:R1:W-:Y:S01]  /*78a0*/  STS.128 [R220+0x4200], R168 ;  /* 0x004200a8dc007388 */ /* 0x0003e20000000c00 */
[----:B------:R-:W-:Y:S01]  /*78b0*/  F2FP.BF16.F32.PACK_AB R174, R17, R16 ;  /* 0x0000001011ae723e */ /* 0x000fe200000010ff */
[----:B------:R-:W-:Y:S01]  /*78c0*/  BSSY.RECONVERGENT B0, `(.L_x_107) ;  /* 0x000002a000007945 */ /* 0x000fe20003800200 */
[----:B------:R-:W-:Y:S05]  /*78d0*/  F2FP.BF16.F32.PACK_AB R175, R19, R18 ;  /* 0x0000001213af723e */ /* 0x000fea00000010ff */
[----:B------:R1:W-:Y:S01]  /*78e0*/  STS.128 [R222+0x4000], R172 ;  /* 0x004000acde007388 */ /* 0x0003e20000000c00 */
[----:B------:R-:W-:Y:S01]  /*78f0*/  @!PT LDS RZ, [RZ] ;  /* 0x00000000fffff984 */ /* 0x000fe20000000800 */
[----:B------:R-:W-:Y:S01]  /*7900*/  @!PT LDS RZ, [RZ] ;  /* 0x00000000fffff984 */ /* 0x000fe20000000800 */
[----:B------:R-:W-:Y:S01]  /*7910*/  @!PT LDS RZ, [RZ] ;  /* 0x00000000fffff984 */ /* 0x000fe20000000800 */
[----:B------:R-:W-:Y:S01]  /*7920*/  @!PT LDS RZ, [RZ] ;  /* 0x00000000fffff984 */ /* 0x000fe20000000800 */
[----:B------:R3:W-:Y:S07]  /*7930*/  MEMBAR.ALL.CTA ;  /* 0x0000000000007992 */ /* 0x0007ee0000008000 */
[----:B---3--:R-:W3:Y:S02]  /*7940*/  FENCE.VIEW.ASYNC.S ;  /* 0x00000000000073c6 */ /* 0x008ee40000000000 */
[----:B---3--:R-:W-:Y:S06]  /*7950*/  BAR.SYNC.DEFER_BLOCKING 0x1, 0x80 ;  /* 0x0042000000007b1d */ /* 0x008fec0000010000 */
[----:B------:R-:W-:Y:S05]  /*7960*/  @P0 BRA `(.L_x_108) ;  /* 0x00000000007c0947 */ /* 0x000fea0003800000 */
[----:B------:R-:W-:Y:S01]  /*7970*/  R2UR UR17, R195 ;  /* 0x00000000c31172ca */ /* 0x000fe200000e0000 */
[----:B------:R-:W-:Y:S01]  /*7980*/  UIADD3 UR6, UP0, UPT, UR48, 0x680, URZ ;  /* 0x0000068030067890 */ /* 0x000fe2000ff1e0ff */
[----:B------:R-:W-:Y:S01]  /*7990*/  R2UR UR18, R205 ;  /* 0x00000000cd1272ca */ /* 0x000fe200000e0000 */
[----:B------:R-:W-:Y:S02]  /*79a0*/  UIMAD UR4, UR39, 0x5000, UR37 ;  /* 0x00005000270478a4 */ /* 0x000fe4000f8e0225 */
[----:B------:R-:W-:Y:S02]  /*79b0*/  UIADD3.X UR7, UPT, UPT, URZ, UR49, URZ, UP0, !UPT ;  /* 0x00000031ff077290 */ /* 0x000fe400087fe4ff */
[----:B------:R-:W-:Y:S01]  /*79c0*/  UIADD3 UR16, UPT, UPT, UR4, 0x200, URZ ;  /* 0x0000020004107890 */ /* 0x000fe2000fffe0ff */
[----:B------:R-:W-:Y:S01]  /*79d0*/  UMOV UR19, UR36 ;  /* 0x0000002400137c82 */ /* 0x000fe20008000000 */
[----:B------:R-:W-:Y:S01]  /*79e0*/  UIADD3 UR12, UPT, UPT, UR4, 0x1200, URZ ;  /* 0x00001200040c7890 */ /* 0x000fe2000fffe0ff */
[----:B------:R-:W-:Y:S03]  /*79f0*/  UMOV UR15, UR36 ;  /* 0x00000024000f7c82 */ /* 0x000fe60008000000 */
[----:B------:R-:W-:Y:S02]  /*7a00*/  UIMAD UR17, UR17, 0x50, URZ ;  /* 0x00000050111178a4 */ /* 0x000fe4000f8e02ff */
[----:B------:R-:W-:Y:S02]  /*7a10*/  USHF.L.U32 UR18, UR18, 0x7, URZ ;  /* 0x0000000712127899 */ /* 0x000fe400080006ff */
[----:B------:R-:W-:Y:S02]  /*7a20*/  UIADD3 UR13, UPT, UPT, UR17, 0x10, URZ ;  /* 0x00000010110d7890 */ /* 0x000fe4000fffe0ff */
[----:B------:R-:W-:Y:S02]  /*7a30*/  UIADD3 UR8, UPT, UPT, UR4, 0x2200, URZ ;  /* 0x0000220004087890 */ /* 0x000fe4000fffe0ff */
[----:B------:R-:W-:Y:S01]  /*7a40*/  UIADD3 UR9, UPT, UPT, UR17, 0x20, URZ ;  /* 0x0000002011097890 */ /* 0x000fe2000fffe0ff */
[----:B------:R-:W-:Y:S02]  /*7a50*/  UMOV UR14, UR18 ;  /* 0x00000012000e7c82 */ /* 0x000fe40008000000 */
[----:B------:R3:W-:Y:S01]  /*7a60*/  UTMASTG.3D [UR16], [UR6] ;  /* 0x00000010060073b5 */ /* 0x0007e20008010000 */
[----:B------:R-:W-:Y:S01]  /*7a70*/  UMOV UR11, UR36 ;  /* 0x00000024000b7c82 */ /* 0x000fe20008000000 */
[----:B------:R-:W-:Y:S01]  /*7a80*/  UMOV UR10, UR18 ;  /* 0x00000012000a7c82 */ /* 0x000fe20008000000 */
[----:B------:R-:W-:Y:S02]  /*7a90*/  UIADD3 UR20, UPT, UPT, UR4, 0x3200, URZ ;  /* 0x0000320004147890 */ /* 0x000fe4000fffe0ff */
[----:B------:R-:W-:Y:S01]  /*7aa0*/  UIADD3 UR21, UPT, UPT, UR17, 0x30, URZ ;  /* 0x0000003011157890 */ /* 0x000fe2000fffe0ff */
[----:B------:R-:W-:Y:S01]  /*7ab0*/  UMOV UR23, UR36 ;  /* 0x0000002400177c82 */ /* 0x000fe20008000000 */
[----:B------:R3:W-:Y:S01]  /*7ac0*/  UTMASTG.3D [UR12], [UR6] ;  /* 0x0000000c060073b5 */ /* 0x0007e20008010000 */
[----:B------:R-:W-:Y:S01]  /*7ad0*/  UMOV UR22, UR18 ;  /* 0x0000001200167c82 */ /* 0x000fe20008000000 */
[----:B------:R-:W-:Y:S02]  /*7ae0*/  UIADD3 UR24, UPT, UPT, UR4, 0x4200, URZ ;  /* 0x0000420004187890 */ /* 0x000fe4000fffe0ff */
[----:B------:R-:W-:Y:S01]  /*7af0*/  UIADD3 UR25, UPT, UPT, UR17, 0x40, URZ ;  /* 0x0000004011197890 */ /* 0x000fe2000fffe0ff */
[----:B------:R-:W-:Y:S01]  /*7b00*/  UMOV UR27, UR36 ;  /* 0x00000024001b7c82 */ /* 0x000fe20008000000 */
[----:B------:R-:W-:Y:S01]  /*7b10*/  UMOV UR26, UR18 ;  /* 0x00000012001a7c82 */ /* 0x000fe20008000000 */
[----:B------:R3:W-:Y:S01]  /*7b20*/  UTMASTG.3D [UR8], [UR6] ;  /* 0x00000008060073b5 */ /* 0x0007e20008010000 */
[----:B------:R3:W-:Y:S05]  /*7b30*/  UTMASTG.3D [UR20], [UR6] ;  /* 0x00000014060073b5 */ /* 0x0007ea0008010000 */
[----:B------:R3:W-:Y:S02]  /*7b40*/  UTMASTG.3D [UR24], [UR6] ;  /* 0x00000018060073b5 */ /* 0x0007e40008010000 */
[----:B---3--:R0:W-:Y:S02]  /*7b50*/  UTMACMDFLUSH ;  /* 0x00000000000079b7 */ /* 0x0081e40000000000 */
.L_x_108:
[----:B------:R-:W-:Y:S05]  /*7b60*/  BSYNC.RECONVERGENT B0 ;  /* 0x0000000000007941 */ /* 0x000fea0003800200 */
.L_x_107:
[----:B------:R-:W-:Y:S04]  /*7b70*/  BSSY.RECONVERGENT B0, `(.L_x_109) ;  /* 0x0000003000007945 */ /* 0x000fe80003800200 */
[----:B------:R-:W-:Y:S05]  /*7b80*/  @P0 BRA `(.L_x_110) ;  /* 0x0000000000040947 */ /* 0x000fea0003800000 */
[----:B------:R-:W-:Y:S04]  /*7b90*/  DEPBAR.LE SB0, 0x0 ;  /* 0x000080000000791a */ /* 0x000fe80000000000 */
.L_x_110:
[----:B------:R-:W-:Y:S05]  /*7ba0*/  BSYNC.RECONVERGENT B0 ;  /* 0x0000000000007941 */ /* 0x000fea0003800200 */
.L_x_109:
[----:B------:R-:W-:Y:S01]  /*7bb0*/  BAR.SYNC.DEFER_BLOCKING 0x1, 0x80 ;  /* 0x0042000000007b1d */ /* 0x000fe20000010000 */
[----:B------:R-:W-:Y:S01]  /*7bc0*/  UIADD3 UR43, UPT, UPT, UR43, 0x1, URZ ;  /* 0x000000012b2b7890 */ /* 0x000fe2000fffe0ff */
[----:B------:R-:W-:Y:S03]  /*7bd0*/  IADD3 R99, PT, PT, R99, 0x1, RZ ;  /* 0x0000000163637810 */ /* 0x000fe60007ffe0ff */
[----:B------:R-:W-:Y:S09]  /*7be0*/  UISETP.NE.AND UP0, UPT, UR43, URZ, UPT ;  /* 0x000000ff2b00728c */ /* 0x000ff2000bf05270 */
[----:B------:R-:W-:Y:S05]  /*7bf0*/  BRA.U !UP0, `(.L_x_111) ;  /* 0x0000000108287547 */ /* 0x000fea000b800000 */
[----:B------:R-:W-:Y:S01]  /*7c00*/  ISETP.NE.AND P0, PT, R223, RZ, PT ;  /* 0x000000ffdf00720c */ /* 0x000fe20003f05270 */
[----:B------:R-:W-:Y:S11]  /*7c10*/  IMAD.U32 R0, RZ, RZ, UR38 ;  /* 0x00000026ff007e24 */ /* 0x000ff6000f8e00ff */
[----:B------:R-:W-:Y:S01]  /*7c20*/  @!UPT UIADD3 URZ, UPT, UPT, URZ, URZ, URZ ;  /* 0x000000fffffff290 */ /* 0x000fe2000fffe0ff */
[C---:B------:R-:W-:Y:S01]  /*7c30*/  @P0 LEA R3, R214.reuse, UR37, 0x3 ;  /* 0x00000025d6030c11 */ /* 0x040fe2000f8e18ff */
[----:B------:R-:W-:Y:S04]  /*7c40*/  VIADD R214, R214, 0x1 ;  /* 0x00000001d6d67836 */ /* 0x000fe80000000000 */
[----:B------:R-:W-:Y:S05]  /*7c50*/  @P0 VIADD R3, R3, 0xf0 ;  /* 0x000000f003030836 */ /* 0x000fea0000000000 */
[----:B------:R-:W-:Y:S04]  /*7c60*/  @P0 PRMT R0, R0, 0x654, R3 ;  /* 0x0000065400000816 */ /* 0x000fe80000000003 */
[----:B------:R3:W-:Y:S01]  /*7c70*/  @P0 SYNCS.ARRIVE.TRANS64.RED.A1T0 RZ, [R0+URZ], RZ ;  /* 0x000000ff00ff09a7 */ /* 0x0007e200081004ff */
[C---:B------:R-:W-:Y:S04]  /*7c80*/  ISETP.NE.AND P0, PT, R214.reuse, 0x2, PT ;  /* 0x00000002d600780c */ /* 0x040fe80003f05270 */
[----:B------:R-:W-:Y:S09]  /*7c90*/  SEL R214, R214, RZ, P0 ;  /* 0x000000ffd6d67207 */ /* 0x000ff20000000000 */
.L_x_111:
[----:B------:R-:W-:Y:S01]  /*7ca0*/  ISETP.NE.AND P2, PT, R219, RZ, PT ;  /* 0x000000ffdb00720c */ /* 0x000fe20003f45270 */
[----:B------:R-:W-:Y:S01]  /*7cb0*/  UISETP.NE.AND UP0, UPT, UR5, 0x2, UPT ;  /* 0x000000020500788c */ /* 0x000fe2000bf05270 */
[----:B------:R-:W-:Y:S01]  /*7cc0*/  ISETP.NE.AND P0, PT, R221, 0x2, PT ;  /* 0x00000002dd00780c */ /* 0x000fe20003f05270 */
[----:B------:R-:W-:Y:S01]  /*7cd0*/  IMAD.IADD R195, R95, 0x1, R194 ;  /* 0x000000015fc37824 */ /* 0x000fe200078e02c2 */
[----:B------:R-:W-:Y:S01]  /*7ce0*/  ISETP.NE.AND P1, PT, R99, 0x4, PT ;  /* 0x000000046300780c */ /* 0x000fe20003f25270 */
[----:B------:R-:W-:Y:S01]  /*7cf0*/  USEL UR4, URZ, 0x1, UP0 ;  /* 0x00000001ff047887 */ /* 0x000fe20008000000 */
[----:B---3--:R-:W-:Y:S01]  /*7d00*/  SEL R0, RZ, 0x1, P0 ;  /* 0x00000001ff007807 */ /* 0x008fe20000000000 */
[----:B------:R-:W-:Y:S01]  /*7d10*/  USEL UR39, UR5, URZ, UP0 ;  /* 0x000000ff05277287 */ /* 0x000fe20008000000 */
[----:B------:R-:W-:Y:S01]  /*7d20*/  SEL R3, RZ, 0x1, P1 ;  /* 0x00000001ff037807 */ /* 0x000fe20000800000 */
[----:B------:R-:W-:Y:S01]  /*7d30*/  IMAD.IADD R205, R97, 0x1, R204 ;  /* 0x0000000161cd7824 */ /* 0x000fe200078e02cc */
[----:B------:R-:W-:Y:S02]  /*7d40*/  LOP3.LUT R215, R215, R0, RZ, 0x3c, !PT ;  /* 0x00000000d7d77212 */ /* 0x000fe400078e3cff */
[----:B------:R-:W-:Y:S02]  /*7d50*/  LOP3.LUT R217, R217, UR4, RZ, 0x3c, !PT ;  /* 0x00000004d9d97c12 */ /* 0x000fe4000f8e3cff */
[----:B------:R-:W-:Y:S02]  /*7d60*/  @P2 R2UR UR36, R213 ;  /* 0x00000000d52422ca */ /* 0x000fe400000e0000 */
[----:B------:R-:W-:Y:S02]  /*7d70*/  LOP3.LUT R216, R216, R3, RZ, 0x3c, !PT ;  /* 0x00000003d8d87212 */ /* 0x000fe400078e3cff */
[----:B------:R-:W-:Y:S02]  /*7d80*/  SEL R221, R221, RZ, P0 ;  /* 0x000000ffdddd7207 */ /* 0x000fe40000000000 */
[----:B------:R-:W-:Y:S01]  /*7d90*/  SEL R99, R99, RZ, P1 ;  /* 0x000000ff63637207 */ /* 0x000fe20000800000 */
[----:B------:R-:W-:Y:S08]  /*7da0*/  @P2 BRA `(.L_x_112) ;  /* 0xffffffd000882947 */ /* 0x000ff0000383ffff */
[----:B------:R-:W-:-:S09]  /*7db0*/  UISETP.NE.AND UP0, UPT, UR42, URZ, UPT ;  /* 0x000000ff2a00728c */ /* 0x000fd2000bf05270 */
[----:B------:R-:W-:Y:S05]  /*7dc0*/  BRA.U !UP0, `(.L_x_113) ;  /* 0x0000000108487547 */ /* 0x000fea000b800000 */
[----:B------:R-:W3:Y:S02]  /*7dd0*/  LDCU.64 UR4, c[0x0][0x890] ;  /* 0x00011200ff0477ac */ /* 0x000ee40008000a00 */
[----:B---3--:R-:W-:-:S04]  /*7de0*/  UISETP.NE.U32.AND UP0, UPT, UR4, URZ, UPT ;  /* 0x000000ff0400728c */ /* 0x008fc8000bf05070 */
[----:B------:R-:W-:-:S09]  /*7df0*/  UISETP.NE.AND.EX UP0, UPT, UR5, URZ, UPT, UP0 ;  /* 0x000000ff0500728c */ /* 0x000fd2000bf05300 */
[----:B------:R-:W-:Y:S05]  /*7e00*/  BRA.U UP0, `(.L_x_114) ;  /* 0x00000001000c7547 */ /* 0x000fea000b800000 */
[----:B------:R-:W-:-:S13]  /*7e10*/  FSETP.NEU.AND P0, PT, R101, RZ, PT ;  /* 0x000000ff6500720b */ /* 0x000fda0003f0d000 */
[----:B------:R-:W-:Y:S05]  /*7e20*/  @!P0 EXIT ;  /* 0x000000000000894d */ /* 0x000fea0003800000 */
[----:B------:R-:W-:Y:S05]  /*7e30*/  BRA `(.L_x_113) ;  /* 0x00000000002c7947 */ /* 0x000fea0003800000 */
.L_x_114:
[----:B------:R-:W-:Y:S01]  /*7e40*/  LOP3.LUT P0, RZ, R206, 0xff, RZ, 0xc0, !PT ;  /* 0x000000ffceff7812 */ /* 0x000fe2000780c0ff */
[----:B------:R-:W-:-:S12]  /*7e50*/  BSSY.RECONVERGENT B0, `(.L_x_113) ;  /* 0x0000009000007945 */ /* 0x000fd80003800200 */
[----:B------:R-:W-:Y:S05]  /*7e60*/  @P0 BRA `(.L_x_115) ;  /* 0x0000000000140947 */ /* 0x000fea0003800000 */
[----:B------:R-:W3:Y:S02]  /*7e70*/  LDCU.64 UR4, c[0x0][0x888] ;  /* 0x00011100ff0477ac */ /* 0x000ee40008000a00 */
[----:B---3--:R-:W-:-:S04]  /*7e80*/  ISETP.NE.U32.AND P0, PT, RZ, UR4, PT ;  /* 0x00000004ff007c0c */ /* 0x008fc8000bf05070 */
[----:B------:R-:W-:-:S13]  /*7e90*/  ISETP.NE.AND.EX P0, PT, RZ, UR5, PT, P0 ;  /* 0x00000005ff007c0c */ /* 0x000fda000bf05300 */
[----:B------:R-:W-:Y:S05]  /*7ea0*/  @!P0 EXIT ;  /* 0x000000000000894d */ /* 0x000fea0003800000 */
[----:B------:R-:W-:Y:S05]  /*7eb0*/  BRA `(.L_x_116) ;  /* 0x0000000000087947 */ /* 0x000fea0003800000 */
.L_x_115:
[----:B------:R-:W-:-:S13]  /*7ec0*/  FSETP.NEU.AND P0, PT, R101, RZ, PT ;  /* 0x000000ff6500720b */ /* 0x000fda0003f0d000 */
[----:B------:R-:W-:Y:S05]  /*7ed0*/  @!P0 EXIT ;  /* 0x000000000000894d */ /* 0x000fea0003800000 */
.L_x_116:
[----:B------:R-:W-:Y:S05]  /*7ee0*/  BSYNC.RECONVERGENT B0 ;  /* 0x0000000000007941 */ /* 0x000fea0003800200 */
.L_x_113:
[----:B------:R-:W-:-:S04]  /*7ef0*/  DEPBAR.LE SB0, 0x0 ;  /* 0x000080000000791a */ /* 0x000fc80000000000 */
[----:B------:R-:W-:Y:S05]  /*7f00*/  EXIT ;  /* 0x000000000000794d */ /* 0x000fea0003800000 */
.L_x_20:
[----:B--2---:R2:W1:Y:S02]  /*7f10*/  SYNCS.PHASECHK.TRANS64.TRYWAIT P0, [R3+URZ+0x180], R2 ;  /* 0x00018002030075a7 */ /* 0x00446400080011ff */
[----:B-1----:R-:W-:Y:S05]  /*7f20*/  @!P0 NANOSLEEP.SYNCS 0x989680 ;  /* 0x009896800000895d */ /* 0x002fea0003900000 */
[----:B------:R-:W1:Y:S02]  /*7f30*/  @!P0 SYNCS.PHASECHK.TRANS64 P0, [R3+URZ+0x180], R2 ;  /* 0x00018002030085a7 */ /* 0x000e6400080010ff */
[----:B-1----:R-:W-:Y:S05]  /*7f40*/  @!P0 BRA `(.L_x_20) ;  /* 0xfffffffc00f08947 */ /* 0x002fea000383ffff */
[----:B------:R-:W-:Y:S05]  /*7f50*/  BRA `(.L_x_117) ;  /* 0xffffff9400f07947 */ /* 0x000fea000383ffff */
.L_x_23:
[----:B-1----:R-:W-:Y:S07]  /*7f60*/  MOV R2, UR33 ;  /* 0x0000002100027c02 */ /* 0x002fee0008000f00 */
.L_x_118:
[----:B-1----:R1:W2:Y:S02]  /*7f70*/  SYNCS.PHASECHK.TRANS64.TRYWAIT P0, [R2+URZ+0x70], R5 ;  /* 0x00007005020075a7 */ /* 0x0022a400080011ff */
[----:B--2---:R-:W-:Y:S05]  /*7f80*/  @!P0 NANOSLEEP.SYNCS 0x989680 ;  /* 0x009896800000895d */ /* 0x004fea0003900000 */
[----:B------:R-:W2:Y:S02]  /*7f90*/  @!P0 SYNCS.PHASECHK.TRANS64 P0, [R2+URZ+0x70], R5 ;  /* 0x00007005020085a7 */ /* 0x000ea400080010ff */
[----:B--2---:R-:W-:Y:S05]  /*7fa0*/  @!P0 BRA `(.L_x_118) ;  /* 0xfffffffc00f08947 */ /* 0x004fea000383ffff */
[----:B------:R-:W-:Y:S05]  /*7fb0*/  BRA `(.L_x_22) ;  /* 0xffffff9800407947 */ /* 0x000fea000383ffff */
.L_x_29:
[----:B-1----:R-:W-:Y:S07]  /*7fc0*/  MOV R2, UR17 ;  /* 0x0000001100027c02 */ /* 0x002fee0008000f00 */
.L_x_119:
[----:B-1----:R1:W2:Y:S02]  /*7fd0*/  SYNCS.PHASECHK.TRANS64.TRYWAIT P0, [R2+URZ+0x70], R5 ;  /* 0x00007005020075a7 */ /* 0x0022a400080011ff */
[----:B--2---:R-:W-:Y:S05]  /*7fe0*/  @!P0 NANOSLEEP.SYNCS 0x989680 ;  /* 0x009896800000895d */ /* 0x004fea0003900000 */
[----:B------:R-:W2:Y:S02]  /*7ff0*/  @!P0 SYNCS.PHASECHK.TRANS64 P0, [R2+URZ+0x70], R5 ;  /* 0x00007005020085a7 */ /* 0x000ea400080010ff */
[----:B--2---:R-:W-:Y:S05]  /*8000*/  @!P0 BRA `(.L_x_119) ;  /* 0xfffffffc00f08947 */ /* 0x004fea000383ffff */
[----:B------:R-:W-:Y:S05]  /*8010*/  BRA `(.L_x_28) ;  /* 0xffffff9800e87947 */ /* 0x000fea000383ffff */
.L_x_33:
[----:B-1----:R1:W2:Y:S02]  /*8020*/  SYNCS.PHASECHK.TRANS64.TRYWAIT P0, [R2+URZ+0x110], R3 ;  /* 0x00011003020075a7 */ /* 0x0022a400080011ff */
[----:B--2---:R-:W-:Y:S05]  /*8030*/  @!P0 NANOSLEEP.SYNCS 0x989680 ;  /* 0x009896800000895d */ /* 0x004fea0003900000 */
[----:B------:R-:W2:Y:S02]  /*8040*/  @!P0 SYNCS.PHASECHK.TRANS64 P0, [R2+URZ+0x110], R3 ;  /* 0x00011003020085a7 */ /* 0x000ea400080010ff */
[----:B--2---:R-:W-:Y:S05]  /*8050*/  @!P0 BRA `(.L_x_33) ;  /* 0xfffffffc00f08947 */ /* 0x004fea000383ffff */
[----:B------:R-:W-:Y:S05]  /*8060*/  BRA `(.L_x_120) ;  /* 0xffffff9c00787947 */ /* 0x000fea000383ffff */
.L_x_37:
[----:B----4-:R-:W-:-:S07]  /*8070*/  MOV R0, UR5 ;  /* 0x0000000500007c02 */ /* 0x010fce0008000f00 */
.L_x_121:
[----:B-1----:R1:W2:Y:S02]  /*8080*/  SYNCS.PHASECHK.TRANS64.TRYWAIT P0, [R0+URZ], R3 ;  /* 0x00000003000075a7 */ /* 0x0022a400080011ff */
[----:B--2---:R-:W-:Y:S05]  /*8090*/  @!P0 NANOSLEEP.SYNCS 0x989680 ;  /* 0x009896800000895d */ /* 0x004fea0003900000 */
[----:B------:R-:W2:Y:S02]  /*80a0*/  @!P0 SYNCS.PHASECHK.TRANS64 P0, [R0+URZ], R3 ;  /* 0x00000003000085a7 */ /* 0x000ea400080010ff */
[----:B--2---:R-:W-:Y:S05]  /*80b0*/  @!P0 BRA `(.L_x_121) ;  /* 0xfffffffc00f08947 */ /* 0x004fea000383ffff */
[----:B------:R-:W-:Y:S05]  /*80c0*/  BRA `(.L_x_122) ;  /* 0xffffffa000e87947 */ /* 0x000fea000383ffff */
.L_x_38:
[----:B----4-:R-:W-:-:S07]  /*80d0*/  MOV R0, UR5 ;  /* 0x0000000500007c02 */ /* 0x010fce0008000f00 */
.L_x_123:
[----:B-1----:R1:W2:Y:S02]  /*80e0*/  SYNCS.PHASECHK.TRANS64.TRYWAIT P0, [R0+URZ], R3 ;  /* 0x00000003000075a7 */ /* 0x0022a400080011ff */
[----:B--2---:R-:W-:Y:S05]  /*80f0*/  @!P0 NANOSLEEP.SYNCS 0x989680 ;  /* 0x009896800000895d */ /* 0x004fea0003900000 */
[----:B------:R-:W2:Y:S02]  /*8100*/  @!P0 SYNCS.PHASECHK.TRANS64 P0, [R0+URZ], R3 ;  /* 0x00000003000085a7 */ /* 0x000ea400080010ff */
[----:B--2---:R-:W-:Y:S05]  /*8110*/  @!P0 BRA `(.L_x_123) ;  /* 0xfffffffc00f08947 */ /* 0x004fea000383ffff */
[----:B------:R-:W-:Y:S05]  /*8120*/  BRA `(.L_x_124) ;  /* 0xffffffa000f47947 */ /* 0x000fea000383ffff */
.L_x_39:
[----:B----4-:R-:W-:-:S07]  /*8130*/  MOV R0, UR5 ;  /* 0x0000000500007c02 */ /* 0x010fce0008000f00 */
.L_x_125:
[----:B-1----:R1:W2:Y:S02]  /*8140*/  SYNCS.PHASECHK.TRANS64.TRYWAIT P0, [R0+URZ], R3 ;  /* 0x00000003000075a7 */ /* 0x0022a400080011ff */
[----:B--2---:R-:W-:Y:S05]  /*8150*/  @!P0 NANOSLEEP.SYNCS 0x989680 ;  /* 0x009896800000895d */ /* 0x004fea0003900000 */
[----:B------:R-:W2:Y:S02]  /*8160*/  @!P0 SYNCS.PHASECHK.TRANS64 P0, [R0+URZ], R3 ;  /* 0x00000003000085a7 */ /* 0x000ea400080010ff */
[----:B--2---:R-:W-:Y:S05]  /*8170*/  @!P0 BRA `(.L_x_125) ;  /* 0xfffffffc00f08947 */ /* 0x004fea000383ffff */
[----:B------:R-:W-:Y:S05]  /*8180*/  BRA `(.L_x_126) ;  /* 0xffffffa400007947 */ /* 0x000fea000383ffff */
.L_x_40:
[----:B----4-:R-:W-:-:S07]  /*8190*/  MOV R0, UR5 ;  /* 0x0000000500007c02 */ /* 0x010fce0008000f00 */
.L_x_127:
[----:B-1----:R1:W2:Y:S02]  /*81a0*/  SYNCS.PHASECHK.TRANS64.TRYWAIT P0, [R0+URZ], R3 ;  /* 0x00000003000075a7 */ /* 0x0022a400080011ff */
[----:B--2---:R-:W-:Y:S05]  /*81b0*/  @!P0 NANOSLEEP.SYNCS 0x989680 ;  /* 0x009896800000895d */ /* 0x004fea0003900000 */
[----:B------:R-:W2:Y:S02]  /*81c0*/  @!P0 SYNCS.PHASECHK.TRANS64 P0, [R0+URZ], R3 ;  /* 0x00000003000085a7 */ /* 0x000ea400080010ff */
[----:B--2---:R-:W-:Y:S05]  /*81d0*/  @!P0 BRA `(.L_x_127) ;  /* 0xfffffffc00f08947 */ /* 0x004fea000383ffff */
[----:B------:R-:W-:Y:S05]  /*81e0*/  BRA `(.L_x_128) ;  /* 0xffffffa4000c7947 */ /* 0x000fea000383ffff */
.L_x_41:
[----:B----4-:R-:W-:-:S07]  /*81f0*/  MOV R0, UR5 ;  /* 0x0000000500007c02 */ /* 0x010fce0008000f00 */
.L_x_129:
[----:B-1----:R1:W2:Y:S02]  /*8200*/  SYNCS.PHASECHK.TRANS64.TRYWAIT P0, [R0+URZ], R3 ;  /* 0x00000003000075a7 */ /* 0x0022a400080011ff */
[----:B--2---:R-:W-:Y:S05]  /*8210*/  @!P0 NANOSLEEP.SYNCS 0x989680 ;  /* 0x009896800000895d */ /* 0x004fea0003900000 */
[----:B------:R-:W2:Y:S02]  /*8220*/  @!P0 SYNCS.PHASECHK.TRANS64 P0, [R0+URZ], R3 ;  /* 0x00000003000085a7 */ /* 0x000ea400080010ff */
[----:B--2---:R-:W-:Y:S05]  /*8230*/  @!P0 BRA `(.L_x_129) ;  /* 0xfffffffc00f08947 */ /* 0x004fea000383ffff */
[----:B------:R-:W-:Y:S05]  /*8240*/  BRA `(.L_x_130) ;  /* 0xffffffa400187947 */ /* 0x000fea000383ffff */
.L_x_42:
[----:B----4-:R-:W-:-:S07]  /*8250*/  MOV R0, UR5 ;  /* 0x0000000500007c02 */ /* 0x010fce0008000f00 */
.L_x_131:
[----:B-1----:R1:W2:Y:S02]  /*8260*/  SYNCS.PHASECHK.TRANS64.TRYWAIT P0, [R0+URZ], R3 ;  /* 0x00000003000075a7 */ /* 0x0022a400080011ff */
[----:B--2---:R-:W-:Y:S05]  /*8270*/  @!P0 NANOSLEEP.SYNCS 0x989680 ;  /* 0x009896800000895d */ /* 0x004fea0003900000 */
[----:B------:R-:W2:Y:S02]  /*8280*/  @!P0 SYNCS.PHASECHK.TRANS64 P0, [R0+URZ], R3 ;  /* 0x00000003000085a7 */ /* 0x000ea400080010ff */
[----:B--2---:R-:W-:Y:S05]  /*8290*/  @!P0 BRA `(.L_x_131) ;  /* 0xfffffffc00f08947 */ /* 0x004fea000383ffff */
[----:B------:R-:W-:Y:S05]  /*82a0*/  BRA `(.L_x_132) ;  /* 0xffffffa400247947 */ /* 0x000fea000383ffff */
.L_x_43:
[----:B----4-:R-:W-:-:S07]  /*82b0*/  MOV R0, UR5 ;  /* 0x0000000500007c02 */ /* 0x010fce0008000f00 */
.L_x_133:
[----:B-1----:R1:W2:Y:S02]  /*82c0*/  SYNCS.PHASECHK.TRANS64.TRYWAIT P0, [R0+URZ], R3 ;  /* 0x00000003000075a7 */ /* 0x0022a400080011ff */
[----:B--2---:R-:W-:Y:S05]  /*82d0*/  @!P0 NANOSLEEP.SYNCS 0x989680 ;  /* 0x009896800000895d */ /* 0x004fea0003900000 */
[----:B------:R-:W2:Y:S02]  /*82e0*/  @!P0 SYNCS.PHASECHK.TRANS64 P0, [R0+URZ], R3 ;  /* 0x00000003000085a7 */ /* 0x000ea400080010ff */
[----:B--2---:R-:W-:Y:S05]  /*82f0*/  @!P0 BRA `(.L_x_133) ;  /* 0xfffffffc00f08947 */ /* 0x004fea000383ffff */
[----:B------:R-:W-:Y:S05]  /*8300*/  BRA `(.L_x_134) ;  /* 0xffffffa400307947 */ /* 0x000fea000383ffff */
.L_x_44:
[----:B----4-:R-:W-:-:S07]  /*8310*/  MOV R0, UR5 ;  /* 0x0000000500007c02 */ /* 0x010fce0008000f00 */
.L_x_135:
[----:B-1----:R1:W2:Y:S02]  /*8320*/  SYNCS.PHASECHK.TRANS64.TRYWAIT P0, [R0+URZ], R3 ;  /* 0x00000003000075a7 */ /* 0x0022a400080011ff */
[----:B--2---:R-:W-:Y:S05]  /*8330*/  @!P0 NANOSLEEP.SYNCS 0x989680 ;  /* 0x009896800000895d */ /* 0x004fea0003900000 */
[----:B------:R-:W2:Y:S02]  /*8340*/  @!P0 SYNCS.PHASECHK.TRANS64 P0, [R0+URZ], R3 ;  /* 0x00000003000085a7 */ /* 0x000ea400080010ff */
[----:B--2---:R-:W-:Y:S05]  /*8350*/  @!P0 BRA `(.L_x_135) ;  /* 0xfffffffc00f08947 */ /* 0x004fea000383ffff */
[----:B------:R-:W-:Y:S05]  /*8360*/  BRA `(.L_x_136) ;  /* 0xffffffa4003c7947 */ /* 0x000fea000383ffff */
.L_x_45:
[----:B----4-:R-:W-:-:S07]  /*8370*/  MOV R0, UR5 ;  /* 0x0000000500007c02 */ /* 0x010fce0008000f00 */
.L_x_137:
[----:B-1----:R1:W2:Y:S02]  /*8380*/  SYNCS.PHASECHK.TRANS64.TRYWAIT P0, [R0+URZ], R3 ;  /* 0x00000003000075a7 */ /* 0x0022a400080011ff */
[----:B--2---:R-:W-:Y:S05]  /*8390*/  @!P0 NANOSLEEP.SYNCS 0x989680 ;  /* 0x009896800000895d */ /* 0x004fea0003900000 */
[----:B------:R-:W2:Y:S02]  /*83a0*/  @!P0 SYNCS.PHASECHK.TRANS64 P0, [R0+URZ], R3 ;  /* 0x00000003000085a7 */ /* 0x000ea400080010ff */
[----:B--2---:R-:W-:Y:S05]  /*83b0*/  @!P0 BRA `(.L_x_137) ;  /* 0xfffffffc00f08947 */ /* 0x004fea000383ffff */
[----:B------:R-:W-:Y:S05]  /*83c0*/  BRA `(.L_x_138) ;  /* 0xffffffa400487947 */ /* 0x000fea000383ffff */
.L_x_46:
[----:B----4-:R-:W-:-:S07]  /*83d0*/  MOV R0, UR5 ;  /* 0x0000000500007c02 */ /* 0x010fce0008000f00 */
.L_x_139:
[----:B-1----:R1:W2:Y:S02]  /*83e0*/  SYNCS.PHASECHK.TRANS64.TRYWAIT P0, [R0+URZ], R3 ;  /* 0x00000003000075a7 */ /* 0x0022a400080011ff */
[----:B--2---:R-:W-:Y:S05]  /*83f0*/  @!P0 NANOSLEEP.SYNCS 0x989680 ;  /* 0x009896800000895d */ /* 0x004fea0003900000 */
[----:B------:R-:W2:Y:S02]  /*8400*/  @!P0 SYNCS.PHASECHK.TRANS64 P0, [R0+URZ], R3 ;  /* 0x00000003000085a7 */ /* 0x000ea400080010ff */
[----:B--2---:R-:W-:Y:S05]  /*8410*/  @!P0 BRA `(.L_x_139) ;  /* 0xfffffffc00f08947 */ /* 0x004fea000383ffff */
[----:B------:R-:W-:Y:S05]  /*8420*/  BRA `(.L_x_140) ;  /* 0xffffffa400547947 */ /* 0x000fea000383ffff */
.L_x_47:
[----:B----4-:R-:W-:-:S07]  /*8430*/  MOV R0, UR5 ;  /* 0x0000000500007c02 */ /* 0x010fce0008000f00 */
.L_x_141:
[----:B-1----:R1:W2:Y:S02]  /*8440*/  SYNCS.PHASECHK.TRANS64.TRYWAIT P0, [R0+URZ], R3 ;  /* 0x00000003000075a7 */ /* 0x0022a400080011ff */
[----:B--2---:R-:W-:Y:S05]  /*8450*/  @!P0 NANOSLEEP.SYNCS 0x989680 ;  /* 0x009896800000895d */ /* 0x004fea0003900000 */
[----:B------:R-:W2:Y:S02]  /*8460*/  @!P0 SYNCS.PHASECHK.TRANS64 P0, [R0+URZ], R3 ;  /* 0x00000003000085a7 */ /* 0x000ea400080010ff */
[----:B--2---:R-:W-:Y:S05]  /*8470*/  @!P0 BRA `(.L_x_141) ;  /* 0xfffffffc00f08947 */ /* 0x004fea000383ffff */
[----:B------:R-:W-:Y:S05]  /*8480*/  BRA `(.L_x_142) ;  /* 0xffffffa400607947 */ /* 0x000fea000383ffff */
.L_x_48:
[----:B----4-:R-:W-:-:S07]  /*8490*/  MOV R0, UR5 ;  /* 0x0000000500007c02 */ /* 0x010fce0008000f00 */
.L_x_143:
[----:B-1----:R1:W2:Y:S02]  /*84a0*/  SYNCS.PHASECHK.TRANS64.TRYWAIT P0, [R0+URZ], R3 ;  /* 0x00000003000075a7 */ /* 0x0022a400080011ff */
[----:B--2---:R-:W-:Y:S05]  /*84b0*/  @!P0 NANOSLEEP.SYNCS 0x989680 ;  /* 0x009896800000895d */ /* 0x004fea0003900000 */
[----:B------:R-:W2:Y:S02]  /*84c0*/  @!P0 SYNCS.PHASECHK.TRANS64 P0, [R0+URZ], R3 ;  /* 0x00000003000085a7 */ /* 0x000ea400080010ff */
[----:B--2---:R-:W-:Y:S05]  /*84d0*/  @!P0 BRA `(.L_x_143) ;  /* 0xfffffffc00f08947 */ /* 0x004fea000383ffff */
[----:B------:R-:W-:Y:S05]  /*84e0*/  BRA `(.L_x_144) ;  /* 0xffffffa4006c7947 */ /* 0x000fea000383ffff */
.L_x_49:
[----:B----4-:R-:W-:-:S07]  /*84f0*/  MOV R0, UR5 ;  /* 0x0000000500007c02 */ /* 0x010fce0008000f00 */
.L_x_145:
[----:B-1----:R1:W2:Y:S02]  /*8500*/  SYNCS.PHASECHK.TRANS64.TRYWAIT P0, [R0+URZ], R3 ;  /* 0x00000003000075a7 */ /* 0x0022a400080011ff */
[----:B--2---:R-:W-:Y:S05]  /*8510*/  @!P0 NANOSLEEP.SYNCS 0x989680 ;  /* 0x009896800000895d */ /* 0x004fea0003900000 */
[----:B------:R-:W2:Y:S02]  /*8520*/  @!P0 SYNCS.PHASECHK.TRANS64 P0, [R0+URZ], R3 ;  /* 0x00000003000085a7 */ /* 0x000ea400080010ff */
[----:B--2---:R-:W-:Y:S05]  /*8530*/  @!P0 BRA `(.L_x_145) ;  /* 0xfffffffc00f08947 */ /* 0x004fea000383ffff */
[----:B------:R-:W-:Y:S05]  /*8540*/  BRA `(.L_x_146) ;  /* 0xffffffa400787947 */ /* 0x000fea000383ffff */
.L_x_52:
[----:B-1----:R1:W2:Y:S02]  /*8550*/  SYNCS.PHASECHK.TRANS64.TRYWAIT P0, [R0+URZ+0x170], R5 ;  /* 0x00017005000075a7 */ /* 0x0022a400080011ff */
[----:B--2---:R-:W-:Y:S05]  /*8560*/  @!P0 NANOSLEEP.SYNCS 0x989680 ;  /* 0x009896800000895d */ /* 0x004fea0003900000 */
[----:B------:R-:W2:Y:S02]  /*8570*/  @!P0 SYNCS.PHASECHK.TRANS64 P0, [R0+URZ+0x170], R5 ;  /* 0x00017005000085a7 */ /* 0x000ea400080010ff */
[----:B--2---:R-:W-:Y:S05]  /*8580*/  @!P0 BRA `(.L_x_52) ;  /* 0xfffffffc00f08947 */ /* 0x004fea000383ffff */
[----:B------:R-:W-:Y:S05]  /*8590*/  BRA `(.L_x_147) ;  /* 0xffffffa400d47947 */ /* 0x000fea000383ffff */
.L_x_53:
[----:B------:R-:W-:-:S07]  /*85a0*/  MOV R0, UR5 ;  /* 0x0000000500007c02 */ /* 0x000fce0008000f00 */
.L_x_148:
[----:B-1----:R1:W2:Y:S02]  /*85b0*/  SYNCS.PHASECHK.TRANS64.TRYWAIT P0, [R0+URZ+0x120], R5 ;  /* 0x00012005000075a7 */ /* 0x0022a400080011ff */
[----:B--2---:R-:W-:Y:S05]  /*85c0*/  @!P0 NANOSLEEP.SYNCS 0x989680 ;  /* 0x009896800000895d */ /* 0x004fea0003900000 */
[----:B------:R-:W2:Y:S02]  /*85d0*/  @!P0 SYNCS.PHASECHK.TRANS64 P0, [R0+URZ+0x120], R5 ;  /* 0x00012005000085a7 */ /* 0x000ea400080010ff */
[----:B--2---:R-:W-:Y:S05]  /*85e0*/  @!P0 BRA `(.L_x_148) ;  /* 0xfffffffc00f08947 */ /* 0x004fea000383ffff */
[----:B------:R-:W-:Y:S05]  /*85f0*/  BRA `(.L_x_149) ;  /* 0xffffffa400e47947 */ /* 0x000fea000383ffff */
.L_x_54:
[----:B-1----:R1:W2:Y:S02]  /*8600*/  SYNCS.PHASECHK.TRANS64.TRYWAIT P1, [R0+URZ+0x110], R5 ;  /* 0x00011005000075a7 */ /* 0x0022a400080211ff */
[----:B--2---:R-:W-:Y:S05]  /*8610*/  @!P1 NANOSLEEP.SYNCS 0x989680 ;  /* 0x009896800000995d */ /* 0x004fea0003900000 */
[----:B------:R-:W2:Y:S02]  /*8620*/  @!P1 SYNCS.PHASECHK.TRANS64 P1, [R0+URZ+0x110], R5 ;  /* 0x00011005000095a7 */ /* 0x000ea400080210ff */
[----:B--2---:R-:W-:Y:S05]  /*8630*/  @!P1 BRA `(.L_x_54) ;  /* 0xfffffffc00f09947 */ /* 0x004fea000383ffff */
[----:B------:R-:W-:Y:S05]  /*8640*/  BRA `(.L_x_150) ;  /* 0xffffffa800147947 */ /* 0x000fea000383ffff */
.L_x_57:
[----:B------:R-:W-:-:S07]  /*8650*/  MOV R0, UR5 ;  /* 0x0000000500007c02 */ /* 0x000fce0008000f00 */
.L_x_151:
[----:B-1----:R1:W2:Y:S02]  /*8660*/  SYNCS.PHASECHK.TRANS64.TRYWAIT P0, [R0+URZ+0x120], R3 ;  /* 0x00012003000075a7 */ /* 0x0022a400080011ff */
[----:B--2---:R-:W-:Y:S05]  /*8670*/  @!P0 NANOSLEEP.SYNCS 0x989680 ;  /* 0x009896800000895d */ /* 0x004fea0003900000 */
[----:B------:R-:W2:Y:S02]  /*8680*/  @!P0 SYNCS.PHASECHK.TRANS64 P0, [R0+URZ+0x120], R3 ;  /* 0x00012003000085a7 */ /* 0x000ea400080010ff */
[----:B--2---:R-:W-:Y:S05]  /*8690*/  @!P0 BRA `(.L_x_151) ;  /* 0xfffffffc00f08947 */ /* 0x004fea000383ffff */
[----:B------:R-:W-:Y:S05]  /*86a0*/  BRA `(.L_x_56) ;  /* 0xffffffa800687947 */ /* 0x000fea000383ffff */
.L_x_64:
[----:B-1----:R1:W2:Y:S02]  /*86b0*/  SYNCS.PHASECHK.TRANS64.TRYWAIT P1, [R0+URZ+0x110], R5 ;  /* 0x00011005000075a7 */ /* 0x0022a400080211ff */
[----:B--2---:R-:W-:Y:S05]  /*86c0*/  @!P1 NANOSLEEP.SYNCS 0x989680 ;  /* 0x009896800000995d */ /* 0x004fea0003900000 */
[----:B------:R-:W2:Y:S02]  /*86d0*/  @!P1 SYNCS.PHASECHK.TRANS64 P1, [R0+URZ+0x110], R5 ;  /* 0x00011005000095a7 */ /* 0x000ea400080210ff */
[----:B--2---:R-:W-:Y:S05]  /*86e0*/  @!P1 BRA `(.L_x_64) ;  /* 0xfffffffc00f09947 */ /* 0x004fea000383ffff */
[----:B------:R-:W-:Y:S05]  /*86f0*/  BRA `(.L_x_152) ;  /* 0xffffffac00c87947 */ /* 0x000fea000383ffff */
.L_x_65:
[----:B------:R-:W-:-:S07]  /*8700*/  MOV R3, UR14 ;  /* 0x0000000e00037c02 */ /* 0x000fce0008000f00 */
.L_x_153:
[----:B-1----:R1:W2:Y:S02]  /*8710*/  SYNCS.PHASECHK.TRANS64.TRYWAIT P0, [R3+URZ+0x150], R0 ;  /* 0x00015000030075a7 */ /* 0x0022a400080011ff */
[----:B--2---:R-:W-:Y:S05]  /*8720*/  @!P0 NANOSLEEP.SYNCS 0x989680 ;  /* 0x009896800000895d */ /* 0x004fea0003900000 */
[----:B------:R-:W2:Y:S02]  /*8730*/  @!P0 SYNCS.PHASECHK.TRANS64 P0, [R3+URZ+0x150], R0 ;  /* 0x00015000030085a7 */ /* 0x000ea400080010ff */
[----:B--2---:R-:W-:Y:S05]  /*8740*/  @!P0 BRA `(.L_x_153) ;  /* 0xfffffffc00f08947 */ /* 0x004fea000383ffff */
[----:B------:R-:W-:Y:S05]  /*8750*/  BRA `(.L_x_154) ;  /* 0xffffffb000007947 */ /* 0x000fea000383ffff */
.L_x_68:
[----:B------:R-:W-:Y:S07]  /*8760*/  MOV R0, UR7 ;  /* 0x0000000700007c02 */ /* 0x000fee0008000f00 */
.L_x_155:
[----:B-1----:R1:W2:Y:S02]  /*8770*/  SYNCS.PHASECHK.TRANS64.TRYWAIT P0, [R0+URZ], R3 ;  /* 0x00000003000075a7 */ /* 0x0022a400080011ff */
[----:B--2---:R-:W-:Y:S05]  /*8780*/  @!P0 NANOSLEEP.SYNCS 0x989680 ;  /* 0x009896800000895d */ /* 0x004fea0003900000 */
[----:B------:R-:W2:Y:S02]  /*8790*/  @!P0 SYNCS.PHASECHK.TRANS64 P0, [R0+URZ], R3 ;  /* 0x00000003000085a7 */ /* 0x000ea400080010ff */
[----:B--2---:R-:W-:Y:S05]  /*87a0*/  @!P0 BRA `(.L_x_155) ;  /* 0xfffffffc00f08947 */ /* 0x004fea000383ffff */
[----:B------:R-:W-:Y:S05]  /*87b0*/  BRA `(.L_x_67) ;  /* 0xffffffb0001c7947 */ /* 0x000fea000383ffff */
.L_x_71:
[----:B------:R-:W-:-:S07]  /*87c0*/  MOV R0, UR5 ;  /* 0x0000000500007c02 */ /* 0x000fce0008000f00 */
.L_x_156:
[----:B--2---:R2:W3:Y:S02]  /*87d0*/  SYNCS.PHASECHK.TRANS64.TRYWAIT P0, [R0+URZ], R3 ;  /* 0x00000003000075a7 */ /* 0x0044e400080011ff */
[----:B---3--:R-:W-:Y:S05]  /*87e0*/  @!P0 NANOSLEEP.SYNCS 0x989680 ;  /* 0x009896800000895d */ /* 0x008fea0003900000 */
[----:B------:R-:W3:Y:S02]  /*87f0*/  @!P0 SYNCS.PHASECHK.TRANS64 P0, [R0+URZ], R3 ;  /* 0x00000003000085a7 */ /* 0x000ee400080010ff */
[----:B---3--:R-:W-:Y:S05]  /*8800*/  @!P0 BRA `(.L_x_156) ;  /* 0xfffffffc00f08947 */ /* 0x008fea000383ffff */
[----:B------:R-:W-:Y:S05]  /*8810*/  BRA `(.L_x_157) ;  /* 0xffffffb000d07947 */ /* 0x000fea000383ffff */
.L_x_72:
[----:B------:R-:W-:-:S07]  /*8820*/  MOV R0, UR5 ;  /* 0x0000000500007c02 */ /* 0x000fce0008000f00 */
.L_x_158:
[----:B--2---:R2:W3:Y:S02]  /*8830*/  SYNCS.PHASECHK.TRANS64.TRYWAIT P0, [R0+URZ], R3 ;  /* 0x00000003000075a7 */ /* 0x0044e400080011ff */
[----:B---3--:R-:W-:Y:S05]  /*8840*/  @!P0 NANOSLEEP.SYNCS 0x989680 ;  /* 0x009896800000895d */ /* 0x008fea0003900000 */
[----:B------:R-:W3:Y:S02]  /*8850*/  @!P0 SYNCS.PHASECHK.TRANS64 P0, [R0+URZ], R3 ;  /* 0x00000003000085a7 */ /* 0x000ee400080010ff */
[----:B---3--:R-:W-:Y:S05]  /*8860*/  @!P0 BRA `(.L_x_158) ;  /* 0xfffffffc00f08947 */ /* 0x008fea000383ffff */
[----:B------:R-:W-:Y:S05]  /*8870*/  BRA `(.L_x_159) ;  /* 0xffffffb000dc7947 */ /* 0x000fea000383ffff */
.L_x_73:
[----:B------:R-:W-:-:S07]  /*8880*/  MOV R0, UR5 ;  /* 0x0000000500007c02 */ /* 0x000fce0008000f00 */
.L_x_160:
[----:B--2---:R2:W3:Y:S02]  /*8890*/  SYNCS.PHASECHK.TRANS64.TRYWAIT P0, [R0+URZ], R3 ;  /* 0x00000003000075a7 */ /* 0x0044e400080011ff */
[----:B---3--:R-:W-:Y:S05]  /*88a0*/  @!P0 NANOSLEEP.SYNCS 0x989680 ;  /* 0x009896800000895d */ /* 0x008fea0003900000 */
[----:B------:R-:W3:Y:S02]  /*88b0*/  @!P0 SYNCS.PHASECHK.TRANS64 P0, [R0+URZ], R3 ;  /* 0x00000003000085a7 */ /* 0x000ee400080010ff */
[----:B---3--:R-:W-:Y:S05]  /*88c0*/  @!P0 BRA `(.L_x_160) ;  /* 0xfffffffc00f08947 */ /* 0x008fea000383ffff */
[----:B------:R-:W-:Y:S05]  /*88d0*/  BRA `(.L_x_161) ;  /* 0xffffffb000e87947 */ /* 0x000fea000383ffff */
.L_x_74:
[----:B------:R-:W-:-:S07]  /*88e0*/  MOV R0, UR6 ;  /* 0x0000000600007c02 */ /* 0x000fce0008000f00 */
.L_x_162:
[----:B--2---:R2:W3:Y:S02]  /*88f0*/  SYNCS.PHASECHK.TRANS64.TRYWAIT P0, [R0+URZ], R3 ;  /* 0x00000003000075a7 */ /* 0x0044e400080011ff */
[----:B---3--:R-:W-:Y:S05]  /*8900*/  @!P0 NANOSLEEP.SYNCS 0x989680 ;  /* 0x009896800000895d */ /* 0x008fea0003900000 */
[----:B------:R-:W3:Y:S02]  /*8910*/  @!P0 SYNCS.PHASECHK.TRANS64 P0, [R0+URZ], R3 ;  /* 0x00000003000085a7 */ /* 0x000ee400080010ff */
[----:B---3--:R-:W-:Y:S05]  /*8920*/  @!P0 BRA `(.L_x_162) ;  /* 0xfffffffc00f08947 */ /* 0x008fea000383ffff */
[----:B------:R-:W-:Y:S05]  /*8930*/  BRA `(.L_x_163) ;  /* 0xffffffb000f47947 */ /* 0x000fea000383ffff */
.L_x_79:
[----:B--2---:R2:W3:Y:S02]  /*8940*/  SYNCS.PHASECHK.TRANS64.TRYWAIT P0, [R0+URZ+0x110], R3 ;  /* 0x00011003000075a7 */ /* 0x0044e400080011ff */
[----:B---3--:R-:W-:Y:S05]  /*8950*/  @!P0 NANOSLEEP.SYNCS 0x989680 ;  /* 0x009896800000895d */ /* 0x008fea0003900000 */
[----:B------:R-:W3:Y:S02]  /*8960*/  @!P0 SYNCS.PHASECHK.TRANS64 P0, [R0+URZ+0x110], R3 ;  /* 0x00011003000085a7 */ /* 0x000ee400080010ff */
[----:B---3--:R-:W-:Y:S05]  /*8970*/  @!P0 BRA `(.L_x_79) ;  /* 0xfffffffc00f08947 */ /* 0x008fea000383ffff */
[----:B------:R-:W-:Y:S05]  /*8980*/  BRA `(.L_x_164) ;  /* 0xffffffb400f07947 */ /* 0x000fea000383ffff */
.L_x_82:
[----:B------:R-:W-:Y:S07]  /*8990*/  MOV R0, UR4 ;  /* 0x0000000400007c02 */ /* 0x000fee0008000f00 */
.L_x_165:
[----:B--2---:R2:W3:Y:S02]  /*89a0*/  SYNCS.PHASECHK.TRANS64.TRYWAIT P0, [R0+URZ+0x108], R3 ;  /* 0x00010803000075a7 */ /* 0x0044e400080011ff */
[----:B---3--:R-:W-:Y:S05]  /*89b0*/  @!P0 NANOSLEEP.SYNCS 0x989680 ;  /* 0x009896800000895d */ /* 0x008fea0003900000 */
[----:B------:R-:W3:Y:S02]  /*89c0*/  @!P0 SYNCS.PHASECHK.TRANS64 P0, [R0+URZ+0x108], R3 ;  /* 0x00010803000085a7 */ /* 0x000ee400080010ff */
[----:B---3--:R-:W-:Y:S05]  /*89d0*/  @!P0 BRA `(.L_x_165) ;  /* 0xfffffffc00f08947 */ /* 0x008fea000383ffff */
[----:B------:R-:W-:Y:S05]  /*89e0*/  BRA `(.L_x_81) ;  /* 0xffffffb800d87947 */ /* 0x000fea000383ffff */
.L_x_85:
[----:B------:R-:W-:Y:S07]  /*89f0*/  MOV R3, UR13 ;  /* 0x0000000d00037c02 */ /* 0x000fee0008000f00 */
.L_x_166:
[----:B-1----:R1:W2:Y:S02]  /*8a00*/  SYNCS.PHASECHK.TRANS64.TRYWAIT P3, [R3+URZ+0xf0], R12 ;  /* 0x0000f00c030075a7 */ /* 0x0022a400080611ff */
[----:B--2---:R-:W-:Y:S05]  /*8a10*/  @!P3 NANOSLEEP.SYNCS 0x989680 ;  /* 0x009896800000b95d */ /* 0x004fea0003900000 */
[----:B------:R-:W2:Y:S02]  /*8a20*/  @!P3 SYNCS.PHASECHK.TRANS64 P3, [R3+URZ+0xf0], R12 ;  /* 0x0000f00c0300b5a7 */ /* 0x000ea400080610ff */
[----:B--2---:R-:W-:Y:S05]  /*8a30*/  @!P3 BRA `(.L_x_166) ;  /* 0xfffffffc00f0b947 */ /* 0x004fea000383ffff */
[----:B------:R-:W-:Y:S05]  /*8a40*/  BRA `(.L_x_167) ;  /* 0xffffffbc00747947 */ /* 0x000fea000383ffff */
.L_x_87:
[----:B------:R-:W-:-:S07]  /*8a50*/  MOV R0, UR4 ;  /* 0x0000000400007c02 */ /* 0x000fce0008000f00 */
.L_x_168:
[----:B-1----:R1:W2:Y:S02]  /*8a60*/  SYNCS.PHASECHK.TRANS64.TRYWAIT P0, [R0+URZ], R3 ;  /* 0x00000003000075a7 */ /* 0x0022a400080011ff */
[----:B--2---:R-:W-:Y:S05]  /*8a70*/  @!P0 NANOSLEEP.SYNCS 0x989680 ;  /* 0x009896800000895d */ /* 0x004fea0003900000 */
[----:B------:R-:W2:Y:S02]  /*8a80*/  @!P0 SYNCS.PHASECHK.TRANS64 P0, [R0+URZ], R3 ;  /* 0x00000003000085a7 */ /* 0x000ea400080010ff */
[----:B--2---:R-:W-:Y:S05]  /*8a90*/  @!P0 BRA `(.L_x_168) ;  /* 0xfffffffc00f08947 */ /* 0x004fea000383ffff */
[----:B------:R-:W-:Y:S05]  /*8aa0*/  BRA `(.L_x_169) ;  /* 0xffffffc000787947 */ /* 0x000fea000383ffff */
.L_x_89:
[----:B--2---:R2:W4:Y:S02]  /*8ab0*/  SYNCS.PHASECHK.TRANS64.TRYWAIT P0, [R0+URZ+0x110], R3 ;  /* 0x00011003000075a7 */ /* 0x00452400080011ff */
[----:B----4-:R-:W-:Y:S05]  /*8ac0*/  @!P0 NANOSLEEP.SYNCS 0x989680 ;  /* 0x009896800000895d */ /* 0x010fea0003900000 */
[----:B------:R-:W4:Y:S02]  /*8ad0*/  @!P0 SYNCS.PHASECHK.TRANS64 P0, [R0+URZ+0x110], R3 ;  /* 0x00011003000085a7 */ /* 0x000f2400080010ff */
[----:B----4-:R-:W-:Y:S05]  /*8ae0*/  @!P0 BRA `(.L_x_89) ;  /* 0xfffffffc00f08947 */ /* 0x010fea000383ffff */
[----:B------:R-:W-:Y:S05]  /*8af0*/  BRA `(.L_x_170) ;  /* 0xffffffc400487947 */ /* 0x000fea000383ffff */
.L_x_99:
[----:B-1----:R1:W2:Y:S02]  /*8b00*/  SYNCS.PHASECHK.TRANS64.TRYWAIT P0, [R0+URZ+0xe0], R7 ;  /* 0x0000e007000075a7 */ /* 0x0022a400080011ff */
[----:B--2---:R-:W-:Y:S05]  /*8b10*/  @!P0 NANOSLEEP.SYNCS 0x989680 ;  /* 0x009896800000895d */ /* 0x004fea0003900000 */
[----:B------:R-:W2:Y:S02]  /*8b20*/  @!P0 SYNCS.PHASECHK.TRANS64 P0, [R0+URZ+0xe0], R7 ;  /* 0x0000e007000085a7 */ /* 0x000ea400080010ff */
[----:B--2---:R-:W-:Y:S05]  /*8b30*/  @!P0 BRA `(.L_x_99) ;  /* 0xfffffffc00f08947 */ /* 0x004fea000383ffff */
[----:B------:R-:W-:Y:S05]  /*8b40*/  BRA `(.L_x_98) ;  /* 0xffffffd000607947 */ /* 0x000fea000383ffff */
.L_x_101:
[----:B-1----:R1:W4:Y:S02]  /*8b50*/  SYNCS.PHASECHK.TRANS64.TRYWAIT P1, [R160+URZ+0x130], R3 ;  /* 0x00013003a00075a7 */ /* 0x00232400080211ff */
[----:B----4-:R-:W-:Y:S05]  /*8b60*/  @!P1 NANOSLEEP.SYNCS 0x989680 ;  /* 0x009896800000995d */ /* 0x010fea0003900000 */
[----:B------:R-:W4:Y:S02]  /*8b70*/  @!P1 SYNCS.PHASECHK.TRANS64 P1, [R160+URZ+0x130], R3 ;  /* 0x00013003a00095a7 */ /* 0x000f2400080210ff */
[----:B----4-:R-:W-:Y:S05]  /*8b80*/  @!P1 BRA `(.L_x_101) ;  /* 0xfffffffc00f09947 */ /* 0x010fea000383ffff */
[----:B------:R-:W-:Y:S05]  /*8b90*/  BRA `(.L_x_100) ;  /* 0xffffffd000ec7947 */ /* 0x000fea000383ffff */
        .weak           $__internal_0_$__cuda_sm10x_tcgen05_guardrail_trap_col_being_dealloced_not_returned_by_alloc
        .type           $__internal_0_$__cuda_sm10x_tcgen05_guardrail_trap_col_being_dealloced_not_returned_by_alloc,@function
        .size           $__internal_0_$__cuda_sm10x_tcgen05_guardrail_trap_col_being_dealloced_not_returned_by_alloc,($__internal_1_$__cuda_sm10x_tcgen05_guardrail_trap_phase_invalid_during_alloc - $__internal_0_$__cuda_sm10x_tcgen05_guardrail_trap_col_being_dealloced_not_returned_by_alloc)
$__internal_0_$__cuda_sm10x_tcgen05_guardrail_trap_col_being_dealloced_not_returned_by_alloc:
[----:B------:R-:W-:Y:S05]  /*8ba0*/  BPT.TRAP 0x1 ;  /* 0x000000040000795c */ /* 0x000fea0000300000 */
[----:B------:R-:W-:-:S04]  /*8bb0*/  HFMA2 R3, -RZ, RZ, 0, 0 ;  /* 0x00000000ff037431 */ /* 0x000fc800000001ff */
[----:B------:R-:W-:Y:S05]  /*8bc0*/  RET.REL.NODEC R2 `(_ZN7cutlass13device_kernelINS_4gemm6kernel13GemmUniversalIN4cute5tupleIJiiiiEEENS1_10collective13CollectiveMmaINS1_35MainloopSm100TmaUmmaWarpSpecializedILi14ELi2ELi4ENS5_IJNS4_1CILi1EEESB_SB_EEEEENS5_IJNSA_ILi128EEENSA_ILi80EEENSA_ILi32EEEEEENS_10bfloat16_tENS5_IJlSB_lEEESI_SJ_NS4_8TiledMMAINS4_8MMA_AtomIJNS4_20SM100_MMA_F16BF16_SSISI_SI_fLi128ELi80ELNS4_4UMMA5MajorE0ELSO_0ELNSN_7ScaleInE0ELSP_0EEEEEENS4_6LayoutISC_NS5_IJNSA_ILi0EEEST_ST_EEEEENS5_IJNS4_10UnderscoreESW_SW_EEEEENS4_13SM90_TMA_LOADENS4_14ComposedLayoutINS4_7SwizzleILi2ELi4ELi3EEENS4_18smem_ptr_flag_bitsILi16EEENSS_INS5_IJNSA_ILi8EEESG_EEENS5_IJSG_SB_EEEEEEEvNS4_8identityESZ_S19_vS1A_EENS_8epilogue10collective18CollectiveEpilogueINS1C_23Sm100TmaWarpSpecializedILi2ELi1ELi80ELb1ELb0EEEJSH_NS5_IJNSS_ISE_SB_EENSS_ISF_SB_EEEEESI_SJ_SI_SJ_NS1C_6fusion15FusionCallbacksIS1G_NS1K_17LinearCombinationISI_fSI_fLNS_15FloatRoundStyleE2EEESH_S1J_JEEENS4_5SM1004TMEM4LOAD26SM100_TMEM_LOAD_32dp32b16xESZ_NS10_INS11_ILi1ELi4ELi3EEES14_NSS_INS5_IJS15_NSA_ILi16EEEEEENS5_IJS1V_SB_EEEEEEENS4_39AutoVectorizingCopyWithAssumedAlignmentILi128EEENS4_14SM90_TMA_STOREES1Z_S21_S21_EEEvvEEEEvNT_6ParamsE) ;  /* 0xffffff74020c7950 */ /* 0x000fea0003c3ffff */
        .weak           $__internal_1_$__cuda_sm10x_tcgen05_guardrail_trap_phase_invalid_during_alloc
        .type           $__internal_1_$__cuda_sm10x_tcgen05_guardrail_trap_phase_invalid_during_alloc,@function
        .size           $__internal_1_$__cuda_sm10x_tcgen05_guardrail_trap_phase_invalid_during_alloc,($__internal_2_$__cuda_sm10x_tcgen05_guardrail_trap_unallocated_columns_being_dealloced - $__internal_1_$__cuda_sm10x_tcgen05_guardrail_trap_phase_invalid_during_alloc)
$__internal_1_$__cuda_sm10x_tcgen05_guardrail_trap_phase_invalid_during_alloc:
[----:B------:R-:W-:Y:S05]  /*8bd0*/  BPT.TRAP 0x1 ;  /* 0x000000040000795c */ /* 0x000fea0000300000 */
[----:B------:R-:W-:-:S04]  /*8be0*/  MOV R3, 0x0 ;  /* 0x0000000000037802 */ /* 0x000fc80000000f00 */
[----:B------:R-:W-:Y:S05]  /*8bf0*/  RET.REL.NODEC R2 `(_ZN7cutlass13device_kernelINS_4gemm6kernel13GemmUniversalIN4cute5tupleIJiiiiEEENS1_10collective13CollectiveMmaINS1_35MainloopSm100TmaUmmaWarpSpecializedILi14ELi2ELi4ENS5_IJNS4_1CILi1EEESB_SB_EEEEENS5_IJNSA_ILi128EEENSA_ILi80EEENSA_ILi32EEEEEENS_10bfloat16_tENS5_IJlSB_lEEESI_SJ_NS4_8TiledMMAINS4_8MMA_AtomIJNS4_20SM100_MMA_F16BF16_SSISI_SI_fLi128ELi80ELNS4_4UMMA5MajorE0ELSO_0ELNSN_7ScaleInE0ELSP_0EEEEEENS4_6LayoutISC_NS5_IJNSA_ILi0EEEST_ST_EEEEENS5_IJNS4_10UnderscoreESW_SW_EEEEENS4_13SM90_TMA_LOADENS4_14ComposedLayoutINS4_7SwizzleILi2ELi4ELi3EEENS4_18smem_ptr_flag_bitsILi16EEENSS_INS5_IJNSA_ILi8EEESG_EEENS5_IJSG_SB_EEEEEEEvNS4_8identityESZ_S19_vS1A_EENS_8epilogue10collective18CollectiveEpilogueINS1C_23Sm100TmaWarpSpecializedILi2ELi1ELi80ELb1ELb0EEEJSH_NS5_IJNSS_ISE_SB_EENSS_ISF_SB_EEEEESI_SJ_SI_SJ_NS1C_6fusion15FusionCallbacksIS1G_NS1K_17LinearCombinationISI_fSI_fLNS_15FloatRoundStyleE2EEESH_S1J_JEEENS4_5SM1004TMEM4LOAD26SM100_TMEM_LOAD_32dp32b16xESZ_NS10_INS11_ILi1ELi4ELi3EEES14_NSS_INS5_IJS15_NSA_ILi16EEEEEENS5_IJS1V_SB_EEEEEEENS4_39AutoVectorizingCopyWithAssumedAlignmentILi128EEENS4_14SM90_TMA_STOREES1Z_S21_S21_EEEvvEEEEvNT_6ParamsE) ;  /* 0xffffff7402007950 */ /* 0x000fea0003c3ffff */
        .weak           $__internal_2_$__cuda_sm10x_tcgen05_guardrail_trap_unallocated_columns_being_dealloced
        .type           $__internal_2_$__cuda_sm10x_tcgen05_guardrail_trap_unallocated_columns_being_dealloced,@function
        .size           $__internal_2_$__cuda_sm10x_tcgen05_guardrail_trap_unallocated_columns_being_dealloced,(.L_x_172 - $__internal_2_$__cuda_sm10x_tcgen05_guardrail_trap_unallocated_columns_being_dealloced)
$__internal_2_$__cuda_sm10x_tcgen05_guardrail_trap_unallocated_columns_being_dealloced:
[----:B------:R-:W-:Y:S05]  /*8c00*/  BPT.TRAP 0x1 ;  /* 0x000000040000795c */ /* 0x000fea0000300000 */
[----:B------:R-:W-:-:S04]  /*8c10*/  HFMA2 R3, -RZ, RZ, 0, 0 ;  /* 0x00000000ff037431 */ /* 0x000fc800000001ff */
[----:B------:R-:W-:Y:S05]  /*8c20*/  RET.REL.NODEC R2 `(_ZN7cutlass13device_kernelINS_4gemm6kernel13GemmUniversalIN4cute5tupleIJiiiiEEENS1_10collective13CollectiveMmaINS1_35MainloopSm100TmaUmmaWarpSpecializedILi14ELi2ELi4ENS5_IJNS4_1CILi1EEESB_SB_EEEEENS5_IJNSA_ILi128EEENSA_ILi80EEENSA_ILi32EEEEEENS_10bfloat16_tENS5_IJlSB_lEEESI_SJ_NS4_8TiledMMAINS4_8MMA_AtomIJNS4_20SM100_MMA_F16BF16_SSISI_SI_fLi128ELi80ELNS4_4UMMA5MajorE0ELSO_0ELNSN_7ScaleInE0ELSP_0EEEEEENS4_6LayoutISC_NS5_IJNSA_ILi0EEEST_ST_EEEEENS5_IJNS4_10UnderscoreESW_SW_EEEEENS4_13SM90_TMA_LOADENS4_14ComposedLayoutINS4_7SwizzleILi2ELi4ELi3EEENS4_18smem_ptr_flag_bitsILi16EEENSS_INS5_IJNSA_ILi8EEESG_EEENS5_IJSG_SB_EEEEEEEvNS4_8identityESZ_S19_vS1A_EENS_8epilogue10collective18CollectiveEpilogueINS1C_23Sm100TmaWarpSpecializedILi2ELi1ELi80ELb1ELb0EEEJSH_NS5_IJNSS_ISE_SB_EENSS_ISF_SB_EEEEESI_SJ_SI_SJ_NS1C_6fusion15FusionCallbacksIS1G_NS1K_17LinearCombinationISI_fSI_fLNS_15FloatRoundStyleE2EEESH_S1J_JEEENS4_5SM1004TMEM4LOAD26SM100_TMEM_LOAD_32dp32b16xESZ_NS10_INS11_ILi1ELi4ELi3EEES14_NSS_INS5_IJS15_NSA_ILi16EEEEEENS5_IJS1V_SB_EEEEEEENS4_39AutoVectorizingCopyWithAssumedAlignmentILi128EEENS4_14SM90_TMA_STOREES1Z_S21_S21_EEEvvEEEEvNT_6ParamsE) ;  /* 0xffffff7002f47950 */ /* 0x000fea0003c3ffff */
.L_x_171:
[----:B------:R-:W-:-:S00]  /*8c30*/  BRA `(.L_x_171) ;  /* 0xfffffffc00fc7947 */ /* 0x000fc0000383ffff */
[----:B------:R-:W-:-:S00]  /*8c40*/  NOP ;  /* 0x0000000000007918 */ /* 0x000fc00000000000 */
        /* <DEDUP_REMOVED lines=11> */
.L_x_172:


//--------------------- .nv.global.init           --------------------------
	.section	.nv.global.init,"aw",@progbits
.nv.global.init:
	.type		$str$27,@object
	.size		$str$27,($str$28 - $str$27)
$str$27:
        /*0000*/ 	.byte	0x28, 0x61, 0x64, 0x64, 0x72, 0x65, 0x73, 0x73, 0x20, 0x26, 0x20, 0x6d, 0x61, 0x73, 0x6b, 0x29
        /*0010*/ 	.byte	0x20, 0x3d, 0x3d, 0x20, 0x30, 0x00
	.type		$str$28,@object
	.size		$str$28,($str$26 - $str$28)
$str$28:
        /*0016*/ 	.byte	0x2f, 0x74, 0x6d, 0x70, 0x2f, 0x63, 0x75, 0x74, 0x6c, 0x61, 0x73, 0x73, 0x5f, 0x73, 0x77, 0x65
        /*0026*/ 	.byte	0x65, 0x70, 0x5f, 0x73, 0x72, 0x63, 0x2f, 0x69, 0x6e, 0x63, 0x6c, 0x75, 0x64, 0x65, 0x2f, 0x63
        /*0036*/ 	.byte	0x75, 0x74, 0x65, 0x2f, 0x70, 0x6f, 0x69, 0x6e, 0x74, 0x65, 0x72, 0x5f, 0x66, 0x6c, 0x61, 0x67
        /*0046*/ 	.byte	0x67, 0x65, 0x64, 0x2e, 0x68, 0x70, 0x70, 0x00
	.type		$str$26,@object
	.size		$str$26,($str$25 - $str$26)
$str$26:
        /*004e*/ 	.byte	0x2f, 0x74, 0x6d, 0x70, 0x2f, 0x63, 0x75, 0x74, 0x6c, 0x61, 0x73, 0x73, 0x5f, 0x73, 0x77, 0x65
        /*005e*/ 	.byte	0x65, 0x70, 0x5f, 0x73, 0x72, 0x63, 0x2f, 0x69, 0x6e, 0x63, 0x6c, 0x75, 0x64, 0x65, 0x2f, 0x63
        /*006e*/ 	.byte	0x75, 0x74, 0x65, 0x2f, 0x61, 0x74, 0x6f, 0x6d, 0x2f, 0x63, 0x6f, 0x70, 0x79, 0x5f, 0x74, 0x72
        /*007e*/ 	.byte	0x61, 0x69, 0x74, 0x73, 0x5f, 0x73, 0x6d, 0x31, 0x30, 0x30, 0x2e, 0x68, 0x70, 0x70, 0x00
	.type		$str$25,@object
	.size		$str$25,(__unnamed_1 - $str$25)
$str$25:
        /*008d*/ 	.byte	0x28, 0x28, 0x75, 0x69, 0x6e, 0x74, 0x33, 0x32, 0x5f, 0x74, 0x28, 0x74, 0x68, 0x72, 0x65, 0x61
        /*009d*/ 	.byte	0x64, 0x49, 0x64, 0x78, 0x2e, 0x78, 0x29, 0x20, 0x2f, 0x20, 0x33, 0x32, 0x29, 0x20, 0x25, 0x20
        /*00ad*/ 	.byte	0x34, 0x29, 0x20, 0x3d, 0x3d, 0x20, 0x28, 0x28, 0x28, 0x74, 0x6d, 0x65, 0x6d, 0x5f, 0x61, 0x64
        /*00bd*/ 	.byte	0x64, 0x72, 0x20, 0x3e, 0x3e, 0x20, 0x31, 0x36, 0x29, 0x20, 0x2f, 0x20, 0x33, 0x32, 0x29, 0x20
        /*00cd*/ 	.byte	0x25, 0x20, 0x34, 0x29, 0x00
	.type		__unnamed_1,@object
	.size		__unnamed_1,(__unnamed_2 - __unnamed_1)
__unnamed_1:
        /*00d2*/ 	.byte	0x61, 0x75, 0x74, 0x6f, 0x20, 0x63, 0x75, 0x74, 0x65, 0x3a, 0x3a, 0x61, 0x73, 0x5f, 0x70, 0x6f
        /* <DEDUP_REMOVED lines=24> */
        /*0262*/ 	.byte	0x3a, 0x43, 0x3c, 0x31, 0x30, 0x32, 0x34, 0x30, 0x3e, 0x3e, 0x3e, 0x3e, 0x5d, 0x00
	.type		__unnamed_2,@object
	.size		__unnamed_2,(.L_2 - __unnamed_2)
__unnamed_2:
        /* <DEDUP_REMOVED lines=40> */
        /*04f0*/ 	.byte	0x3a, 0x3a, 0x43, 0x3c, 0x30, 0x3e, 0x3e, 0x3e, 0x3e, 0x5d, 0x00
.L_2:


//--------------------- .nv.shared._ZN7cutlass13device_kernelINS_4gemm6kernel13GemmUniversalIN4cute5tupleIJiiiiEEENS1_10collective13CollectiveMmaINS1_35MainloopSm100TmaUmmaWarpSpecializedILi14ELi2ELi4ENS5_IJNS4_1CILi1EEESB_SB_EEEEENS5_IJNSA_ILi128EEENSA_ILi80EEENSA_ILi32EEEEEENS_10bfloat16_tENS5_IJlSB_lEEESI_SJ_NS4_8TiledMMAINS4_8MMA_AtomIJNS4_20SM100_MMA_F16BF16_SSISI_SI_fLi128ELi80ELNS4_4UMMA5MajorE0ELSO_0ELNSN_7ScaleInE0ELSP_0EEEEEENS4_6LayoutISC_NS5_IJNSA_ILi0EEEST_ST_EEEEENS5_IJNS4_10UnderscoreESW_SW_EEEEENS4_13SM90_TMA_LOADENS4_14ComposedLayoutINS4_7SwizzleILi2ELi4ELi3EEENS4_18smem_ptr_flag_bitsILi16EEENSS_INS5_IJNSA_ILi8EEESG_EEENS5_IJSG_SB_EEEEEEEvNS4_8identityESZ_S19_vS1A_EENS_8epilogue10collective18CollectiveEpilogueINS1C_23Sm100TmaWarpSpecializedILi2ELi1ELi80ELb1ELb0EEEJSH_NS5_IJNSS_ISE_SB_EENSS_ISF_SB_EEEEESI_SJ_SI_SJ_NS1C_6fusion15FusionCallbacksIS1G_NS1K_17LinearCombinationISI_fSI_fLNS_15FloatRoundStyleE2EEESH_S1J_JEEENS4_5SM1004TMEM4LOAD26SM100_TMEM_LOAD_32dp32b16xESZ_NS10_INS11_ILi1ELi4ELi3EEES14_NSS_INS5_IJS15_NSA_ILi16EEEEEENS5_IJS1V_SB_EEEEEEENS4_39AutoVectorizingCopyWithAssumedAlignmentILi128EEENS4_14SM90_TMA_STOREES1Z_S21_S21_EEEvvEEEEvNT_6ParamsE --------------------------
	.section	.nv.shared._ZN7cutlass13device_kernelINS_4gemm6kernel13GemmUniversalIN4cute5tupleIJiiiiEEENS1_10collective13CollectiveMmaINS1_35MainloopSm100TmaUmmaWarpSpecializedILi14ELi2ELi4ENS5_IJNS4_1CILi1EEESB_SB_EEEEENS5_IJNSA_ILi128EEENSA_ILi80EEENSA_ILi32EEEEEENS_10bfloat16_tENS5_IJlSB_lEEESI_SJ_NS4_8TiledMMAINS4_8MMA_AtomIJNS4_20SM100_MMA_F16BF16_SSISI_SI_fLi128ELi80ELNS4_4UMMA5MajorE0ELSO_0ELNSN_7ScaleInE0ELSP_0EEEEEENS4_6LayoutISC_NS5_IJNSA_ILi0EEEST_ST_EEEEENS5_IJNS4_10UnderscoreESW_SW_EEEEENS4_13SM90_TMA_LOADENS4_14ComposedLayoutINS4_7SwizzleILi2ELi4ELi3EEENS4_18smem_ptr_flag_bitsILi16EEENSS_INS5_IJNSA_ILi8EEESG_EEENS5_IJSG_SB_EEEEEEEvNS4_8identityESZ_S19_vS1A_EENS_8epilogue10collective18CollectiveEpilogueINS1C_23Sm100TmaWarpSpecializedILi2ELi1ELi80ELb1ELb0EEEJSH_NS5_IJNSS_ISE_SB_EENSS_ISF_SB_EEEEESI_SJ_SI_SJ_NS1C_6fusion15FusionCallbacksIS1G_NS1K_17LinearCombinationISI_fSI_fLNS_15FloatRoundStyleE2EEESH_S1J_JEEENS4_5SM1004TMEM4LOAD26SM100_TMEM_LOAD_32dp32b16xESZ_NS10_INS11_ILi1ELi4ELi3EEES14_NSS_INS5_IJS15_NSA_ILi16EEEEEENS5_IJS1V_SB_EEEEEEENS4_39AutoVectorizingCopyWithAssumedAlignmentILi128EEENS4_14SM90_TMA_STOREES1Z_S21_S21_EEEvvEEEEvNT_6ParamsE,"aw",@nobits
	.sectionflags	@""
	.align	16
	.zero		1024


//--------------------- .nv.shared.reserved.0     --------------------------
	.section	.nv.shared.reserved.0,"aw",@nobits
	.weak		__nv_reservedSMEM_offset_0_alias
	.size		__nv_reservedSMEM_offset_0_alias, 0, 64
	.other		__nv_reservedSMEM_offset_0_alias,@"STO_CUDA_RESERVED_SHARED STV_DEFAULT"
__nv_reservedSMEM_offset_0_alias:
	.zero		0
.nv.shared.reserved.0:
	.zero		64
	.weak		__nv_reservedSMEM_tcgen05_partition
	.type		__nv_reservedSMEM_tcgen05_partition,@object
	.size		__nv_reservedSMEM_tcgen05_partition,(.L_0 - __nv_reservedSMEM_tcgen05_partition)
__nv_reservedSMEM_tcgen05_partition:
	.zero		32
.L_0:


//--------------------- .nv.global                --------------------------
	.section	.nv.global,"aw",@nobits
.nv.global:
	.type		_ZN39_INTERNAL_03392f1b_4_k_cu_cb3fcd57_89784cute1_E,@object
	.size		_ZN39_INTERNAL_03392f1b_4_k_cu_cb3fcd57_89784cute1_E,(_ZN39_INTERNAL_03392f1b_4_k_cu_cb3fcd57_89784cuda3std3__45__cpo6cbeginE - _ZN39_INTERNAL_03392f1b_4_k_cu_cb3fcd57_89784cute1_E)
_ZN39_INTERNAL_03392f1b_4_k_cu_cb3fcd57_89784cute1_E:
	.zero		1
	.type		_ZN39_INTERNAL_03392f1b_4_k_cu_cb3fcd57_89784cuda3std3__45__cpo6cbeginE,@object
	.size		_ZN39_INTERNAL_03392f1b_4_k_cu_cb3fcd57_89784cuda3std3__45__cpo6cbeginE,(_ZN39_INTERNAL_03392f1b_4_k_cu_cb3fcd57_89784cuda3std3__48in_placeE - _ZN39_INTERNAL_03392f1b_4_k_cu_cb3fcd57_89784cuda3std3__45__cpo6cbeginE)
_ZN39_INTERNAL_03392f1b_4_k_cu_cb3fcd57_89784cuda3std3__45__cpo6cbeginE:
	.zero		1
	.type		_ZN39_INTERNAL_03392f1b_4_k_cu_cb3fcd57_89784cuda3std3__48in_placeE,@object
	.size		_ZN39_INTERNAL_03392f1b_4_k_cu_cb3fcd57_89784cuda3std3__48in_placeE,(_ZN39_INTERNAL_03392f1b_4_k_cu_cb3fcd57_89784cuda3std6ranges3__45__cpo9iter_moveE - _ZN39_INTERNAL_03392f1b_4_k_cu_cb3fcd57_89784cuda3std3__48in_placeE)
_ZN39_INTERNAL_03392f1b_4_k_cu_cb3fcd57_89784cuda3std3__48in_placeE:
	.zero		1
	.type		_ZN39_INTERNAL_03392f1b_4_k_cu_cb3fcd57_89784cuda3std6ranges3__45__cpo9iter_moveE,@object
	.size		_ZN39_INTERNAL_03392f1b_4_k_cu_cb3fcd57_89784cuda3std6ranges3__45__cpo9iter_moveE,(_ZN39_INTERNAL_03392f1b_4_k_cu_cb3fcd57_89784cuda3std3__45__cpo5beginE - _ZN39_INTERNAL_03392f1b_4_k_cu_cb3fcd57_89784cuda3std6ranges3__45__cpo9iter_moveE)
_ZN39_INTERNAL_03392f1b_4_k_cu_cb3fcd57_89784cuda3std6ranges3__45__cpo9iter_moveE:
	.zero		1
	.type		_ZN39_INTERNAL_03392f1b_4_k_cu_cb3fcd57_89784cuda3std3__45__cpo5beginE,@object
	.size		_ZN39_INTERNAL_03392f1b_4_k_cu_cb3fcd57_89784cuda3std3__45__cpo5beginE,(_ZN39_INTERNAL_03392f1b_4_k_cu_cb3fcd57_89784cuda3std3__441_GLOBAL__N__03392f1b_4_k_cu_cb3fcd57_89786ignoreE - _ZN39_INTERNAL_03392f1b_4_k_cu_cb3fcd57_89784cuda3std3__45__cpo5beginE)
_ZN39_INTERNAL_03392f1b_4_k_cu_cb3fcd57_89784cuda3std3__45__cpo5beginE:
	.zero		1
	.type		_ZN39_INTERNAL_03392f1b_4_k_cu_cb3fcd57_89784cuda3std3__441_GLOBAL__N__03392f1b_4_k_cu_cb3fcd57_89786ignoreE,@object
	.size		_ZN39_INTERNAL_03392f1b_4_k_cu_cb3fcd57_89784cuda3std3__441_GLOBAL__N__03392f1b_4_k_cu_cb3fcd57_89786ignoreE,(_ZN39_INTERNAL_03392f1b_4_k_cu_cb3fcd57_89784cute7productE - _ZN39_INTERNAL_03392f1b_4_k_cu_cb3fcd57_89784cuda3std3__441_GLOBAL__N__03392f1b_4_k_cu_cb3fcd57_89786ignoreE)
_ZN39_INTERNAL_03392f1b_4_k_cu_cb3fcd57_89784cuda3std3__441_GLOBAL__N__03392f1b_4_k_cu_cb3fcd57_89786ignoreE:
	.zero		1
	.type		_ZN39_INTERNAL_03392f1b_4_k_cu_cb3fcd57_89784cute7productE,@object
	.size		_ZN39_INTERNAL_03392f1b_4_k_cu_cb3fcd57_89784cute7productE,(_ZN39_INTERNAL_03392f1b_4_k_cu_cb3fcd57_89784cuda3std3__45__cpo3endE - _ZN39_INTERNAL_03392f1b_4_k_cu_cb3fcd57_89784cute7productE)
_ZN39_INTERNAL_03392f1b_4_k_cu_cb3fcd57_89784cute7productE:
	.zero		1
	.type		_ZN39_INTERNAL_03392f1b_4_k_cu_cb3fcd57_89784cuda3std3__45__cpo3endE,@object
	.size		_ZN39_INTERNAL_03392f1b_4_k_cu_cb3fcd57_89784cuda3std3__45__cpo3endE,(_ZN39_INTERNAL_03392f1b_4_k_cu_cb3fcd57_89784cuda3std3__419piecewise_constructE - _ZN39_INTERNAL_03392f1b_4_k_cu_cb3fcd57_89784cuda3std3__45__cpo3endE)
_ZN39_INTERNAL_03392f1b_4_k_cu_cb3fcd57_89784cuda3std3__45__cpo3endE:
	.zero		1
	.type		_ZN39_INTERNAL_03392f1b_4_k_cu_cb3fcd57_89784cuda3std3__419piecewise_constructE,@object
	.size		_ZN39_INTERNAL_03392f1b_4_k_cu_cb3fcd57_89784cuda3std3__419piecewise_constructE,(_ZN39_INTERNAL_03392f1b_4_k_cu_cb3fcd57_89784cuda3std3__45__cpo4cendE - _ZN39_INTERNAL_03392f1b_4_k_cu_cb3fcd57_89784cuda3std3__419piecewise_constructE)
_ZN39_INTERNAL_03392f1b_4_k_cu_cb3fcd57_89784cuda3std3__419piecewise_constructE:
	.zero		1
	.type		_ZN39_INTERNAL_03392f1b_4_k_cu_cb3fcd57_89784cuda3std3__45__cpo4cendE,@object
	.size		_ZN39_INTERNAL_03392f1b_4_k_cu_cb3fcd57_89784cuda3std3__45__cpo4cendE,(_ZN39_INTERNAL_03392f1b_4_k_cu_cb3fcd57_89784cuda3std6ranges3__45__cpo4swapE - _ZN39_INTERNAL_03392f1b_4_k_cu_cb3fcd57_89784cuda3std3__45__cpo4cendE)
_ZN39_INTERNAL_03392f1b_4_k_cu_cb3fcd57_89784cuda3std3__45__cpo4cendE:
	.zero		1
	.type		_ZN39_INTERNAL_03392f1b_4_k_cu_cb3fcd57_89784cuda3std6ranges3__45__cpo4swapE,@object
	.size		_ZN39_INTERNAL_03392f1b_4_k_cu_cb3fcd57_89784cuda3std6ranges3__45__cpo4swapE,(.L_10 - _ZN39_INTERNAL_03392f1b_4_k_cu_cb3fcd57_89784cuda3std6ranges3__45__cpo4swapE)
_ZN39_INTERNAL_03392f1b_4_k_cu_cb3fcd57_89784cuda3std6ranges3__45__cpo4swapE:
	.zero		1
.L_10:


//--------------------- .nv.constant0._ZN7cutlass13device_kernelINS_4gemm6kernel13GemmUniversalIN4cute5tupleIJiiiiEEENS1_10collective13CollectiveMmaINS1_35MainloopSm100TmaUmmaWarpSpecializedILi14ELi2ELi4ENS5_IJNS4_1CILi1EEESB_SB_EEEEENS5_IJNSA_ILi128EEENSA_ILi80EEENSA_ILi32EEEEEENS_10bfloat16_tENS5_IJlSB_lEEESI_SJ_NS4_8TiledMMAINS4_8MMA_AtomIJNS4_20SM100_MMA_F16BF16_SSISI_SI_fLi128ELi80ELNS4_4UMMA5MajorE0ELSO_0ELNSN_7ScaleInE0ELSP_0EEEEEENS4_6LayoutISC_NS5_IJNSA_ILi0EEEST_ST_EEEEENS5_IJNS4_10UnderscoreESW_SW_EEEEENS4_13SM90_TMA_LOADENS4_14ComposedLayoutINS4_7SwizzleILi2ELi4ELi3EEENS4_18smem_ptr_flag_bitsILi16EEENSS_INS5_IJNSA_ILi8EEESG_EEENS5_IJSG_SB_EEEEEEEvNS4_8identityESZ_S19_vS1A_EENS_8epilogue10collective18CollectiveEpilogueINS1C_23Sm100TmaWarpSpecializedILi2ELi1ELi80ELb1ELb0EEEJSH_NS5_IJNSS_ISE_SB_EENSS_ISF_SB_EEEEESI_SJ_SI_SJ_NS1C_6fusion15FusionCallbacksIS1G_NS1K_17LinearCombinationISI_fSI_fLNS_15FloatRoundStyleE2EEESH_S1J_JEEENS4_5SM1004TMEM4LOAD26SM100_TMEM_LOAD_32dp32b16xESZ_NS10_INS11_ILi1ELi4ELi3EEES14_NSS_INS5_IJS15_NSA_ILi16EEEEEENS5_IJS1V_SB_EEEEEEENS4_39AutoVectorizingCopyWithAssumedAlignmentILi128EEENS4_14SM90_TMA_STOREES1Z_S21_S21_EEEvvEEEEvNT_6ParamsE --------------------------
	.section	.nv.constant0._ZN7cutlass13device_kernelINS_4gemm6kernel13GemmUniversalIN4cute5tupleIJiiiiEEENS1_10collective13CollectiveMmaINS1_35MainloopSm100TmaUmmaWarpSpecializedILi14ELi2ELi4ENS5_IJNS4_1CILi1EEESB_SB_EEEEENS5_IJNSA_ILi128EEENSA_ILi80EEENSA_ILi32EEEEEENS_10bfloat16_tENS5_IJlSB_lEEESI_SJ_NS4_8TiledMMAINS4_8MMA_AtomIJNS4_20SM100_MMA_F16BF16_SSISI_SI_fLi128ELi80ELNS4_4UMMA5MajorE0ELSO_0ELNSN_7ScaleInE0ELSP_0EEEEEENS4_6LayoutISC_NS5_IJNSA_ILi0EEEST_ST_EEEEENS5_IJNS4_10UnderscoreESW_SW_EEEEENS4_13SM90_TMA_LOADENS4_14ComposedLayoutINS4_7SwizzleILi2ELi4ELi3EEENS4_18smem_ptr_flag_bitsILi16EEENSS_INS5_IJNSA_ILi8EEESG_EEENS5_IJSG_SB_EEEEEEEvNS4_8identityESZ_S19_vS1A_EENS_8epilogue10collective18CollectiveEpilogueINS1C_23Sm100TmaWarpSpecializedILi2ELi1ELi80ELb1ELb0EEEJSH_NS5_IJNSS_ISE_SB_EENSS_ISF_SB_EEEEESI_SJ_SI_SJ_NS1C_6fusion15FusionCallbacksIS1G_NS1K_17LinearCombinationISI_fSI_fLNS_15FloatRoundStyleE2EEESH_S1J_JEEENS4_5SM1004TMEM4LOAD26SM100_TMEM_LOAD_32dp32b16xESZ_NS10_INS11_ILi1ELi4ELi3EEES14_NSS_INS5_IJS15_NSA_ILi16EEEEEENS5_IJS1V_SB_EEEEEEENS4_39AutoVectorizingCopyWithAssumedAlignmentILi128EEENS4_14SM90_TMA_STOREES1Z_S21_S21_EEEvvEEEEvNT_6ParamsE,"a",@progbits
	.sectionflags	@""
	.align	4
.nv.constant0._ZN7cutlass13device_kernelINS_4gemm6kernel13GemmUniversalIN4cute5tupleIJiiiiEEENS1_10collective13CollectiveMmaINS1_35MainloopSm100TmaUmmaWarpSpecializedILi14ELi2ELi4ENS5_IJNS4_1CILi1EEESB_SB_EEEEENS5_IJNSA_ILi128EEENSA_ILi80EEENSA_ILi32EEEEEENS_10bfloat16_tENS5_IJlSB_lEEESI_SJ_NS4_8TiledMMAINS4_8MMA_AtomIJNS4_20SM100_MMA_F16BF16_SSISI_SI_fLi128ELi80ELNS4_4UMMA5MajorE0ELSO_0ELNSN_7ScaleInE0ELSP_0EEEEEENS4_6LayoutISC_NS5_IJNSA_ILi0EEEST_ST_EEEEENS5_IJNS4_10UnderscoreESW_SW_EEEEENS4_13SM90_TMA_LOADENS4_14ComposedLayoutINS4_7SwizzleILi2ELi4ELi3EEENS4_18smem_ptr_flag_bitsILi16EEENSS_INS5_IJNSA_ILi8EEESG_EEENS5_IJSG_SB_EEEEEEEvNS4_8identityESZ_S19_vS1A_EENS_8epilogue10collective18CollectiveEpilogueINS1C_23Sm100TmaWarpSpecializedILi2ELi1ELi80ELb1ELb0EEEJSH_NS5_IJNSS_ISE_SB_EENSS_ISF_SB_EEEEESI_SJ_SI_SJ_NS1C_6fusion15FusionCallbacksIS1G_NS1K_17LinearCombinationISI_fSI_fLNS_15FloatRoundStyleE2EEESH_S1J_JEEENS4_5SM1004TMEM4LOAD26SM100_TMEM_LOAD_32dp32b16xESZ_NS10_INS11_ILi1ELi4ELi3EEES14_NSS_INS5_IJS15_NSA_ILi16EEEEEENS5_IJS1V_SB_EEEEEEENS4_39AutoVectorizingCopyWithAssumedAlignmentILi128EEENS4_14SM90_TMA_STOREES1Z_S21_S21_EEEvvEEEEvNT_6ParamsE:
	.zero		2944


//--------------------- SYMBOLS --------------------------

	.type		.nv.reservedSmem.offset0,@object
	.size		.nv.reservedSmem.offset0,0x4
	.type		.nv.reservedSmem.cap,@object
	.size		.nv.reservedSmem.cap,0x4
	.type		__assertfail,@function
